// auto-generated by cutlass_sweep.gemm — config: {"arch": "sm_90", "cluster_m": 1, "cluster_n": 1, "dtype": "bf16", "dtype_b": "bf16", "layout": "nt", "stages": 0, "tile_k": 64, "tile_m": 256, "tile_n": 256}
#include "cutlass/cutlass.h"
#include "cutlass/gemm/collective/collective_builder.hpp"
#include "cutlass/gemm/device/gemm_universal_adapter.h"
#include "cutlass/gemm/kernel/gemm_universal.hpp"
#include "cutlass/epilogue/collective/collective_builder.hpp"

using ElemA = cutlass::bfloat16_t;
using ElemB = cutlass::bfloat16_t;
using ElemCD = cutlass::bfloat16_t;
using Acc  = float;
using TileShape    = cute::Shape<cute::_256, cute::_256, cute::_64>;
using ClusterShape = cute::Shape<cute::_1, cute::_1, cute::_1>;

using CollectiveEpilogue = typename cutlass::epilogue::collective::CollectiveBuilder<
    cutlass::arch::Sm90, cutlass::arch::OpClassTensorOp,
    TileShape, ClusterShape,
    cutlass::epilogue::collective::EpilogueTileAuto,
    Acc, Acc,
    ElemCD, cutlass::layout::RowMajor, 128 / cutlass::sizeof_bits<ElemCD>::value,
    ElemCD, cutlass::layout::RowMajor, 128 / cutlass::sizeof_bits<ElemCD>::value,
    cutlass::epilogue::collective::EpilogueScheduleAuto
  >::CollectiveOp;

using CollectiveMainloop = typename cutlass::gemm::collective::CollectiveBuilder<
    cutlass::arch::Sm90, cutlass::arch::OpClassTensorOp,
    ElemA, cutlass::layout::RowMajor, 128 / cutlass::sizeof_bits<ElemA>::value,
    ElemB, cutlass::layout::ColumnMajor, 128 / cutlass::sizeof_bits<ElemB>::value,
    Acc,
    TileShape, ClusterShape,
    cutlass::gemm::collective::StageCountAutoCarveout<static_cast<int>(sizeof(typename CollectiveEpilogue::SharedStorage))>,
    cutlass::gemm::collective::KernelScheduleAuto
  >::CollectiveOp;

using GemmKernel = cutlass::gemm::kernel::GemmUniversal<
    cute::Shape<int,int,int,int>,
    CollectiveMainloop,
    CollectiveEpilogue
>;
using Gemm = cutlass::gemm::device::GemmUniversalAdapter<GemmKernel>;

// Force the device kernel symbol into the cubin without needing a host main.
auto* _anchor = &cutlass::device_kernel<GemmKernel>;


// ===== COMPILED SASS (sm_90a) =====

	.target	sm_90a

	.elftype	@"ET_EXEC"


//--------------------- .note.nv.tkinfo           --------------------------
	.section	.note.nv.tkinfo,"",@"SHT_NOTE"
	.sectionflags	@"SHF_NOTE_NV_TKINFO"
	.tkinfo
        /*0018*/ 	.word	0x00000002
        /*0030*/ 	.string	""
        /*0030*/ 	.string	"ptxas"
        /*0030*/ 	.string	"Cuda compilation tools, release 13.0, V13.0.88"
        /*0030*/ 	.string	"Build cuda_13.0.r13.0/compiler.36424714_0"
        /*0030*/ 	.string	"-arch sm_90a -m 64 "



//--------------------- .note.nv.cuinfo           --------------------------
	.section	.note.nv.cuinfo,"",@"SHT_NOTE"
	.sectionflags	@"SHF_NOTE_NV_CUINFO"
        /*0018*/ 	.short	0x0002
        /*001a*/ 	.short	0x005a
        /*001c*/ 	.short	0x0082
	.zero		2


//--------------------- .nv.info                  --------------------------
	.section	.nv.info,"",@"SHT_CUDA_INFO"
	.align	4


	//----- nvinfo : EIATTR_REGCOUNT
	.align		4
        /*0000*/ 	.byte	0x04, 0x2f
        /*0002*/ 	.short	(.L_15 - .L_14)
	.align		4
.L_14:
        /*0004*/ 	.word	index@(_ZN7cutlass13device_kernelINS_4gemm6kernel13GemmUniversalIN4cute5tupleIJiiiiEEENS1_10collective13CollectiveMmaINS1_34MainloopSm90TmaGmmaWarpSpecializedILi3ENS5_IJNS4_1CILi1EEESB_SB_EEENS1_35KernelTmaWarpSpecializedCooperativeEEENS5_IJNSA_ILi256EEESF_NSA_ILi64EEEEEENS_10bfloat16_tENS5_IJlSB_lEEESI_SJ_NS4_8TiledMMAINS4_8MMA_AtomIJNS4_4SM904GMMA28MMA_64x256x16_F32BF16BF16_SSILNSN_5MajorE0ELSP_0ELNSN_7ScaleInE1ELSQ_1EEEEEENS4_6LayoutINS5_IJNSA_ILi2EEESB_SB_EEENS5_IJSB_NSA_ILi0EEESW_EEEEENS5_IJNS4_10UnderscoreESZ_SZ_EEEEENS4_13SM90_TMA_LOADENS4_14ComposedLayoutINS4_7SwizzleILi3ELi4ELi3EEENS4_18smem_ptr_flag_bitsILi16EEENST_INS5_IJNSA_ILi8EEESG_EEENS5_IJSG_SB_EEEEEEEvNS4_8identityES12_S1C_vS1D_EENS_8epilogue10collective6detail29Sm90TmaWarpSpecializedAdapterINS1G_15DefaultEpilogueISI_SJ_SJ_NS1F_6thread17LinearCombinationISI_Li1EffLNS1K_9ScaleType4KindE0ELNS_15FloatRoundStyleE2ESI_EENS1_15EpilogueDefaultEEEEEvvEEEEvNT_6ParamsE)
        /*0008*/ 	.word	0x000000a8


	//----- nvinfo : EIATTR_FRAME_SIZE
	.align		4
.L_15:
        /*000c*/ 	.byte	0x04, 0x11
        /*000e*/ 	.short	(.L_17 - .L_16)
	.align		4
.L_16:
        /*0010*/ 	.word	index@(_ZN7cutlass13device_kernelINS_4gemm6kernel13GemmUniversalIN4cute5tupleIJiiiiEEENS1_10collective13CollectiveMmaINS1_34MainloopSm90TmaGmmaWarpSpecializedILi3ENS5_IJNS4_1CILi1EEESB_SB_EEENS1_35KernelTmaWarpSpecializedCooperativeEEENS5_IJNSA_ILi256EEESF_NSA_ILi64EEEEEENS_10bfloat16_tENS5_IJlSB_lEEESI_SJ_NS4_8TiledMMAINS4_8MMA_AtomIJNS4_4SM904GMMA28MMA_64x256x16_F32BF16BF16_SSILNSN_5MajorE0ELSP_0ELNSN_7ScaleInE1ELSQ_1EEEEEENS4_6LayoutINS5_IJNSA_ILi2EEESB_SB_EEENS5_IJSB_NSA_ILi0EEESW_EEEEENS5_IJNS4_10UnderscoreESZ_SZ_EEEEENS4_13SM90_TMA_LOADENS4_14ComposedLayoutINS4_7SwizzleILi3ELi4ELi3EEENS4_18smem_ptr_flag_bitsILi16EEENST_INS5_IJNSA_ILi8EEESG_EEENS5_IJSG_SB_EEEEEEEvNS4_8identityES12_S1C_vS1D_EENS_8epilogue10collective6detail29Sm90TmaWarpSpecializedAdapterINS1G_15DefaultEpilogueISI_SJ_SJ_NS1F_6thread17LinearCombinationISI_Li1EffLNS1K_9ScaleType4KindE0ELNS_15FloatRoundStyleE2ESI_EENS1_15EpilogueDefaultEEEEEvvEEEEvNT_6ParamsE)
        /*0014*/ 	.word	0x00000788


	//----- nvinfo : EIATTR_MIN_STACK_SIZE
	.align		4
.L_17:
        /*0018*/ 	.byte	0x04, 0x12
        /*001a*/ 	.short	(.L_19 - .L_18)
	.align		4
.L_18:
        /*001c*/ 	.word	index@(_ZN7cutlass13device_kernelINS_4gemm6kernel13GemmUniversalIN4cute5tupleIJiiiiEEENS1_10collective13CollectiveMmaINS1_34MainloopSm90TmaGmmaWarpSpecializedILi3ENS5_IJNS4_1CILi1EEESB_SB_EEENS1_35KernelTmaWarpSpecializedCooperativeEEENS5_IJNSA_ILi256EEESF_NSA_ILi64EEEEEENS_10bfloat16_tENS5_IJlSB_lEEESI_SJ_NS4_8TiledMMAINS4_8MMA_AtomIJNS4_4SM904GMMA28MMA_64x256x16_F32BF16BF16_SSILNSN_5MajorE0ELSP_0ELNSN_7ScaleInE1ELSQ_1EEEEEENS4_6LayoutINS5_IJNSA_ILi2EEESB_SB_EEENS5_IJSB_NSA_ILi0EEESW_EEEEENS5_IJNS4_10UnderscoreESZ_SZ_EEEEENS4_13SM90_TMA_LOADENS4_14ComposedLayoutINS4_7SwizzleILi3ELi4ELi3EEENS4_18smem_ptr_flag_bitsILi16EEENST_INS5_IJNSA_ILi8EEESG_EEENS5_IJSG_SB_EEEEEEEvNS4_8identityES12_S1C_vS1D_EENS_8epilogue10collective6detail29Sm90TmaWarpSpecializedAdapterINS1G_15DefaultEpilogueISI_SJ_SJ_NS1F_6thread17LinearCombinationISI_Li1EffLNS1K_9ScaleType4KindE0ELNS_15FloatRoundStyleE2ESI_EENS1_15EpilogueDefaultEEEEEvvEEEEvNT_6ParamsE)
        /*0020*/ 	.word	0x00000788
.L_19:


//--------------------- .nv.compat                --------------------------
	.section	.nv.compat,"",@"SHT_CUDA_COMPAT_INFO"
	.align	4
        /*0000*/ 	.byte	0x02, 0x09, 0x01, 0x00, 0x02, 0x02, 0x04, 0x00, 0x02, 0x05, 0x05, 0x00, 0x03, 0x07, 0x01, 0x01
        /*0010*/ 	.byte	0x02, 0x03, 0x01, 0x00, 0x02, 0x06, 0x01, 0x00, 0x04, 0x0b, 0x08, 0x00, 0x00, 0x00, 0x00, 0x00
        /*0020*/ 	.byte	0x00, 0x00, 0x00, 0x00


//--------------------- .nv.info._ZN7cutlass13device_kernelINS_4gemm6kernel13GemmUniversalIN4cute5tupleIJiiiiEEENS1_10collective13CollectiveMmaINS1_34MainloopSm90TmaGmmaWarpSpecializedILi3ENS5_IJNS4_1CILi1EEESB_SB_EEENS1_35KernelTmaWarpSpecializedCooperativeEEENS5_IJNSA_ILi256EEESF_NSA_ILi64EEEEEENS_10bfloat16_tENS5_IJlSB_lEEESI_SJ_NS4_8TiledMMAINS4_8MMA_AtomIJNS4_4SM904GMMA28MMA_64x256x16_F32BF16BF16_SSILNSN_5MajorE0ELSP_0ELNSN_7ScaleInE1ELSQ_1EEEEEENS4_6LayoutINS5_IJNSA_ILi2EEESB_SB_EEENS5_IJSB_NSA_ILi0EEESW_EEEEENS5_IJNS4_10UnderscoreESZ_SZ_EEEEENS4_13SM90_TMA_LOADENS4_14ComposedLayoutINS4_7SwizzleILi3ELi4ELi3EEENS4_18smem_ptr_flag_bitsILi16EEENST_INS5_IJNSA_ILi8EEESG_EEENS5_IJSG_SB_EEEEEEEvNS4_8identityES12_S1C_vS1D_EENS_8epilogue10collective6detail29Sm90TmaWarpSpecializedAdapterINS1G_15DefaultEpilogueISI_SJ_SJ_NS1F_6thread17LinearCombinationISI_Li1EffLNS1K_9ScaleType4KindE0ELNS_15FloatRoundStyleE2ESI_EENS1_15EpilogueDefaultEEEEEvvEEEEvNT_6ParamsE --------------------------
	.section	.nv.info._ZN7cutlass13device_kernelINS_4gemm6kernel13GemmUniversalIN4cute5tupleIJiiiiEEENS1_10collective13CollectiveMmaINS1_34MainloopSm90TmaGmmaWarpSpecializedILi3ENS5_IJNS4_1CILi1EEESB_SB_EEENS1_35KernelTmaWarpSpecializedCooperativeEEENS5_IJNSA_ILi256EEESF_NSA_ILi64EEEEEENS_10bfloat16_tENS5_IJlSB_lEEESI_SJ_NS4_8TiledMMAINS4_8MMA_AtomIJNS4_4SM904GMMA28MMA_64x256x16_F32BF16BF16_SSILNSN_5MajorE0ELSP_0ELNSN_7ScaleInE1ELSQ_1EEEEEENS4_6LayoutINS5_IJNSA_ILi2EEESB_SB_EEENS5_IJSB_NSA_ILi0EEESW_EEEEENS5_IJNS4_10UnderscoreESZ_SZ_EEEEENS4_13SM90_TMA_LOADENS4_14ComposedLayoutINS4_7SwizzleILi3ELi4ELi3EEENS4_18smem_ptr_flag_bitsILi16EEENST_INS5_IJNSA_ILi8EEESG_EEENS5_IJSG_SB_EEEEEEEvNS4_8identityES12_S1C_vS1D_EENS_8epilogue10collective6detail29Sm90TmaWarpSpecializedAdapterINS1G_15DefaultEpilogueISI_SJ_SJ_NS1F_6thread17LinearCombinationISI_Li1EffLNS1K_9ScaleType4KindE0ELNS_15FloatRoundStyleE2ESI_EENS1_15EpilogueDefaultEEEEEvvEEEEvNT_6ParamsE,"",@"SHT_CUDA_INFO"
	.sectionflags	@""
	.align	4


	//----- nvinfo : EIATTR_CUDA_API_VERSION
	.align		4
        /*0000*/ 	.byte	0x04, 0x37
        /*0002*/ 	.short	(.L_21 - .L_20)
.L_20:
        /*0004*/ 	.word	0x00000082


	//----- nvinfo : EIATTR_KPARAM_INFO
	.align		4
.L_21:
        /*0008*/ 	.byte	0x04, 0x17
        /*000a*/ 	.short	(.L_23 - .L_22)
.L_22:
        /*000c*/ 	.word	0x00000000
        /*0010*/ 	.short	0x0000
        /*0012*/ 	.short	0x0070
        /*0014*/ 	.byte	0x00, 0xf0, 0x01, 0x10


	//----- nvinfo : EIATTR_SPARSE_MMA_MASK
	.align		4
.L_23:
        /*0018*/ 	.byte	0x03, 0x50
        /*001a*/ 	.short	0x0000


	//----- nvinfo : EIATTR_MAXREG_COUNT
	.align		4
        /*001c*/ 	.byte	0x03, 0x1b
        /*001e*/ 	.short	0x00a8


	//----- nvinfo : EIATTR_NUM_BARRIERS
	.align		4
        /*0020*/ 	.byte	0x02, 0x4c
        /*0022*/ 	.byte	0x01
	.zero		1


	//----- nvinfo : EIATTR_EXTERNS
	.align		4
        /*0024*/ 	.byte	0x04, 0x0f
        /*0026*/ 	.short	(.L_25 - .L_24)


	//   ....[0]....
	.align		4
.L_24:
        /*0028*/ 	.word	index@(__assertfail)


	//----- nvinfo : EIATTR_ANNOTATIONS
	.align		4
.L_25:
        /*002c*/ 	.byte	0x04, 0x55
        /*002e*/ 	.short	(.L_27 - .L_26)


	//   ....[0]....
.L_26:
        /*0030*/ 	.word	0x00000001
        /*0034*/ 	.byte	0x80, 0x06, 0x00, 0x00, 0x01, 0x00, 0x00, 0x00, 0xa0, 0x06, 0x00, 0x00, 0x01, 0x00, 0x00, 0x00
        /* <DEDUP_REMOVED lines=713> */
        /*2cd4*/ 	.byte	0xc0, 0xad, 0x01, 0x00, 0x01, 0x00, 0x00, 0x00, 0xe0, 0xad, 0x01, 0x00


	//----- nvinfo : EIATTR_MERCURY_ISA_VERSION
	.align		4
.L_27:
        /*2ce0*/ 	.byte	0x03, 0x5f
        /*2ce2*/ 	.short	0x0101


	//----- nvinfo : EIATTR_INT_WARP_WIDE_INSTR_OFFSETS
	.align		4
        /*2ce4*/ 	.byte	0x04, 0x31
        /*2ce6*/ 	.short	(.L_29 - .L_28)


	//   ....[0]....
.L_28:
        /*2ce8*/ 	.word	0x000004e0


	//   ....[1]....
        /*2cec*/ 	.word	0x000004f0


	//   ....[2]....
        /*2cf0*/ 	.word	0x00000580


	//----- nvinfo : EIATTR_COOP_GROUP_MASK_REGIDS
	.align		4
.L_29:
        /*2cf4*/ 	.byte	0x04, 0x29
        /*2cf6*/ 	.short	(.L_31 - .L_30)


	//   ....[0]....
.L_30:
        /*2cf8*/ 	.word	0xffffffff


	//   ....[1]....
        /*2cfc*/ 	.word	0xffffffff


	//   ....[2]....
        /*2d00*/ 	.word	0xffffffff


	//   ....[3]....
        /*2d04*/ 	.word	0xffffffff


	//   ....[4]....
        /*2d08*/ 	.word	0xffffffff


	//----- nvinfo : EIATTR_COOP_GROUP_INSTR_OFFSETS
	.align		4
.L_31:
        /*2d0c*/ 	.byte	0x04, 0x28
        /*2d0e*/ 	.short	(.L_33 - .L_32)


	//   ....[0]....
.L_32:
        /*2d10*/ 	.word	0x00000070


	//   ....[1]....
        /*2d14*/ 	.word	0x00000080


	//   ....[2]....
        /*2d18*/ 	.word	0x000001a0


	//   ....[3]....
        /*2d1c*/ 	.word	0x00000390


	//   ....[4]....
        /*2d20*/ 	.word	0x00001150


	//----- nvinfo : EIATTR_REG_RECONFIG
	.align		4
.L_33:
        /*2d24*/ 	.byte	0x01, 0x54
	.zero		2


	//----- nvinfo : EIATTR_SYSCALL_OFFSETS
	.align		4
        /*2d28*/ 	.byte	0x04, 0x46
        /*2d2a*/ 	.short	(.L_35 - .L_34)


	//   ....[0]....
.L_34:
        /*2d2c*/ 	.word	0x00001300


	//----- nvinfo : EIATTR_MBARRIER_INSTR_OFFSETS
	.align		4
.L_35:
        /*2d30*/ 	.byte	0x04, 0x39
        /*2d32*/ 	.short	(.L_37 - .L_36)


	//   ....[0]....
.L_36:
        /*2d34*/ 	.word	0x00000320
        /*2d38*/ 	.word	0x000000ff
        /*2d3c*/ 	.word	0x00000000
        /*2d40*/ 	.short	0x0100
        /*2d42*/ 	.byte	0x08
	.zero		1


	//   ....[1]....
        /*2d44*/ 	.word	0x00000330
        /*2d48*/ 	.word	0x000000ff
        /*2d4c*/ 	.word	0x00000018
        /*2d50*/ 	.short	0x0100
        /*2d52*/ 	.byte	0x08
	.zero		1


	//   ....[2]....
        /*2d54*/ 	.word	0x00000340
        /*2d58*/ 	.word	0x000000ff
        /*2d5c*/ 	.word	0x00000008
        /*2d60*/ 	.short	0x0100
        /*2d62*/ 	.byte	0x08
	.zero		1


	//   ....[3]....
        /*2d64*/ 	.word	0x00000350
        /*2d68*/ 	.word	0x000000ff
        /*2d6c*/ 	.word	0x00000020
        /*2d70*/ 	.short	0x0100
        /*2d72*/ 	.byte	0x08
	.zero		1


	//   ....[4]....
        /*2d74*/ 	.word	0x00000360
        /*2d78*/ 	.word	0x000000ff
        /*2d7c*/ 	.word	0x00000010
        /*2d80*/ 	.short	0x0100
        /*2d82*/ 	.byte	0x08
	.zero		1


	//   ....[5]....
        /*2d84*/ 	.word	0x00000370
        /*2d88*/ 	.word	0x000000ff
        /*2d8c*/ 	.word	0x00000028
        /*2d90*/ 	.short	0x0100
        /*2d92*/ 	.byte	0x08
	.zero		1


	//   ....[6]....
        /*2d94*/ 	.word	0x00000600
        /*2d98*/ 	.word	0x000000ff
        /*2d9c*/ 	.word	0x00000040
        /*2da0*/ 	.short	0x0100
        /*2da2*/ 	.byte	0x10
	.zero		1


	//   ....[7]....
        /*2da4*/ 	.word	0x00000690
        /*2da8*/ 	.word	0x000000ff
        /*2dac*/ 	.word	0x00000048
        /*2db0*/ 	.short	0x0100
        /*2db2*/ 	.byte	0x10
	.zero		1


	//   ....[8]....
        /*2db4*/ 	.word	0x000013a0
        /*2db8*/ 	.word	0x00000003
        /*2dbc*/ 	.word	0x00000000
        /*2dc0*/ 	.short	0x010a
        /*2dc2*/ 	.byte	0x3f
	.zero		1


	//   ....[9]....
        /*2dc4*/ 	.word	0x000013e0
        /*2dc8*/ 	.word	0x00000003
        /*2dcc*/ 	.word	0x00000000
        /*2dd0*/ 	.short	0x010a
        /*2dd2*/ 	.byte	0x3f
	.zero		1


	//   ....[10]....
        /*2dd4*/ 	.word	0x000049e0
        /*2dd8*/ 	.word	0x000000ff
        /*2ddc*/ 	.word	0x00000000
        /*2de0*/ 	.short	0x010a
        /*2de2*/ 	.byte	0x08
	.zero		1


	//   ....[11]....
        /*2de4*/ 	.word	0x00004a20
        /*2de8*/ 	.word	0x000000ff
        /*2dec*/ 	.word	0x00000000
        /*2df0*/ 	.short	0x010a
        /*2df2*/ 	.byte	0x08
	.zero		1


	//   ....[12]....
        /*2df4*/ 	.word	0x00008af0
        /*2df8*/ 	.word	0x000000ff
        /*2dfc*/ 	.word	0x00000000
        /*2e00*/ 	.short	0x0101
        /*2e02*/ 	.byte	0x0c
	.zero		1


	//   ....[13]....
        /*2e04*/ 	.word	0x00008d00
        /*2e08*/ 	.word	0x000000ff
        /*2e0c*/ 	.word	0x00000000
        /*2e10*/ 	.short	0x0101
        /*2e12*/ 	.byte	0x06
	.zero		1


	//   ....[14]....
        /*2e14*/ 	.word	0x0001a990
        /*2e18*/ 	.word	0x0000000a
        /*2e1c*/ 	.word	0x00000018
        /*2e20*/ 	.short	0x010a
        /*2e22*/ 	.byte	0x3f
	.zero		1


	//   ....[15]....
        /*2e24*/ 	.word	0x0001ace0
        /*2e28*/ 	.word	0x00000002
        /*2e2c*/ 	.word	0x00000048
        /*2e30*/ 	.short	0x0101
        /*2e32*/ 	.byte	0x3f
	.zero		1


	//   ....[16]....
        /*2e34*/ 	.word	0x0001b4e0
        /*2e38*/ 	.word	0x00000005
        /*2e3c*/ 	.word	0x00000000
        /*2e40*/ 	.short	0x010a
        /*2e42*/ 	.byte	0x3f
	.zero		1


	//   ....[17]....
        /*2e44*/ 	.word	0x0001b570
        /*2e48*/ 	.word	0x00000007
        /*2e4c*/ 	.word	0x00000000
        /*2e50*/ 	.short	0x010a
        /*2e52*/ 	.byte	0x3f
	.zero		1


	//   ....[18]....
        /*2e54*/ 	.word	0x0001b600
        /*2e58*/ 	.word	0x00000003
        /*2e5c*/ 	.word	0x00000000
        /*2e60*/ 	.short	0x010a
        /*2e62*/ 	.byte	0x3f
	.zero		1


	//   ....[19]....
        /*2e64*/ 	.word	0x0001b660
        /*2e68*/ 	.word	0x00000003
        /*2e6c*/ 	.word	0x00000000
        /*2e70*/ 	.short	0x010a
        /*2e72*/ 	.byte	0x3f
	.zero		1


	//   ....[20]....
        /*2e74*/ 	.word	0x0001b6c0
        /*2e78*/ 	.word	0x00000005
        /*2e7c*/ 	.word	0x00000000
        /*2e80*/ 	.short	0x010a
        /*2e82*/ 	.byte	0x3f
	.zero		1


	//   ....[21]....
        /*2e84*/ 	.word	0x0001b790
        /*2e88*/ 	.word	0x0000000a
        /*2e8c*/ 	.word	0x00000018
        /*2e90*/ 	.short	0x010a
        /*2e92*/ 	.byte	0x3f
	.zero		1


	//   ....[22]....
        /*2e94*/ 	.word	0x0001b860
        /*2e98*/ 	.word	0x00000005
        /*2e9c*/ 	.word	0x00000000
        /*2ea0*/ 	.short	0x010a
        /*2ea2*/ 	.byte	0x3f
	.zero		1


	//   ....[23]....
        /*2ea4*/ 	.word	0x0001b8b0
        /*2ea8*/ 	.word	0x00000007
        /*2eac*/ 	.word	0x00000000
        /*2eb0*/ 	.short	0x010a
        /*2eb2*/ 	.byte	0x3f
	.zero		1


	//----- nvinfo : EIATTR_NUM_MBARRIERS
	.align		4
.L_37:
        /*2eb4*/ 	.byte	0x03, 0x38
        /*2eb6*/ 	.short	0x0008


	//----- nvinfo : EIATTR_EXIT_INSTR_OFFSETS
	.align		4
        /*2eb8*/ 	.byte	0x04, 0x1c
        /*2eba*/ 	.short	(.L_39 - .L_38)


	//   ....[0]....
.L_38:
        /*2ebc*/ 	.word	0x00000700


	//   ....[1]....
        /*2ec0*/ 	.word	0x00001070


	//   ....[2]....
        /*2ec4*/ 	.word	0x00019f10


	//   ....[3]....
        /*2ec8*/ 	.word	0x0001a620


	//   ....[4]....
        /*2ecc*/ 	.word	0x0001b650


	//----- nvinfo : EIATTR_MAX_THREADS
	.align		4
.L_39:
        /*2ed0*/ 	.byte	0x04, 0x05
        /*2ed2*/ 	.short	(.L_41 - .L_40)
.L_40:
        /*2ed4*/ 	.word	0x00000180
        /*2ed8*/ 	.word	0x00000001
        /*2edc*/ 	.word	0x00000001


	//----- nvinfo : EIATTR_CRS_STACK_SIZE
	.align		4
.L_41:
        /*2ee0*/ 	.byte	0x04, 0x1e
        /*2ee2*/ 	.short	(.L_43 - .L_42)
.L_42:
        /*2ee4*/ 	.word	0x00000000


	//----- nvinfo : EIATTR_CBANK_PARAM_SIZE
	.align		4
.L_43:
        /*2ee8*/ 	.byte	0x03, 0x19
        /*2eea*/ 	.short	0x0470


	//----- nvinfo : EIATTR_PARAM_CBANK
	.align		4
        /*2eec*/ 	.byte	0x04, 0x0a
        /*2eee*/ 	.short	(.L_45 - .L_44)
	.align		4
.L_44:
        /*2ef0*/ 	.word	index@(.nv.constant0._ZN7cutlass13device_kernelINS_4gemm6kernel13GemmUniversalIN4cute5tupleIJiiiiEEENS1_10collective13CollectiveMmaINS1_34MainloopSm90TmaGmmaWarpSpecializedILi3ENS5_IJNS4_1CILi1EEESB_SB_EEENS1_35KernelTmaWarpSpecializedCooperativeEEENS5_IJNSA_ILi256EEESF_NSA_ILi64EEEEEENS_10bfloat16_tENS5_IJlSB_lEEESI_SJ_NS4_8TiledMMAINS4_8MMA_AtomIJNS4_4SM904GMMA28MMA_64x256x16_F32BF16BF16_SSILNSN_5MajorE0ELSP_0ELNSN_7ScaleInE1ELSQ_1EEEEEENS4_6LayoutINS5_IJNSA_ILi2EEESB_SB_EEENS5_IJSB_NSA_ILi0EEESW_EEEEENS5_IJNS4_10UnderscoreESZ_SZ_EEEEENS4_13SM90_TMA_LOADENS4_14ComposedLayoutINS4_7SwizzleILi3ELi4ELi3EEENS4_18smem_ptr_flag_bitsILi16EEENST_INS5_IJNSA_ILi8EEESG_EEENS5_IJSG_SB_EEEEEEEvNS4_8identityES12_S1C_vS1D_EENS_8epilogue10collective6detail29Sm90TmaWarpSpecializedAdapterINS1G_15DefaultEpilogueISI_SJ_SJ_NS1F_6thread17LinearCombinationISI_Li1EffLNS1K_9ScaleType4KindE0ELNS_15FloatRoundStyleE2ESI_EENS1_15EpilogueDefaultEEEEEvvEEEEvNT_6ParamsE)
        /*2ef4*/ 	.short	0x0210
        /*2ef6*/ 	.short	0x0470


	//----- nvinfo : EIATTR_SW_WAR
	.align		4
.L_45:
        /*2ef8*/ 	.byte	0x04, 0x36
        /*2efa*/ 	.short	(.L_47 - .L_46)
.L_46:
        /*2efc*/ 	.word	0x00000008
.L_47:


//--------------------- .nv.callgraph             --------------------------
	.section	.nv.callgraph,"",@"SHT_CUDA_CALLGRAPH"
	.align	4
	.sectionentsize	8
	.align		4
        /*0000*/ 	.word	0x00000000
	.align		4
        /*0004*/ 	.word	0xffffffff
	.align		4
        /*0008*/ 	.word	index@(_ZN7cutlass13device_kernelINS_4gemm6kernel13GemmUniversalIN4cute5tupleIJiiiiEEENS1_10collective13CollectiveMmaINS1_34MainloopSm90TmaGmmaWarpSpecializedILi3ENS5_IJNS4_1CILi1EEESB_SB_EEENS1_35KernelTmaWarpSpecializedCooperativeEEENS5_IJNSA_ILi256EEESF_NSA_ILi64EEEEEENS_10bfloat16_tENS5_IJlSB_lEEESI_SJ_NS4_8TiledMMAINS4_8MMA_AtomIJNS4_4SM904GMMA28MMA_64x256x16_F32BF16BF16_SSILNSN_5MajorE0ELSP_0ELNSN_7ScaleInE1ELSQ_1EEEEEENS4_6LayoutINS5_IJNSA_ILi2EEESB_SB_EEENS5_IJSB_NSA_ILi0EEESW_EEEEENS5_IJNS4_10UnderscoreESZ_SZ_EEEEENS4_13SM90_TMA_LOADENS4_14ComposedLayoutINS4_7SwizzleILi3ELi4ELi3EEENS4_18smem_ptr_flag_bitsILi16EEENST_INS5_IJNSA_ILi8EEESG_EEENS5_IJSG_SB_EEEEEEEvNS4_8identityES12_S1C_vS1D_EENS_8epilogue10collective6detail29Sm90TmaWarpSpecializedAdapterINS1G_15DefaultEpilogueISI_SJ_SJ_NS1F_6thread17LinearCombinationISI_Li1EffLNS1K_9ScaleType4KindE0ELNS_15FloatRoundStyleE2ESI_EENS1_15EpilogueDefaultEEEEEvvEEEEvNT_6ParamsE)
	.align		4
        /*000c*/ 	.word	index@(__assertfail)
	.align		4
        /*0010*/ 	.word	0x00000000
	.align		4
        /*0014*/ 	.word	0xfffffffe
	.align		4
        /*0018*/ 	.word	0x00000000
	.align		4
        /*001c*/ 	.word	0xfffffffd
	.align		4
        /*0020*/ 	.word	0x00000000
	.align		4
        /*0024*/ 	.word	0xfffffffc


//--------------------- .nv.constant4             --------------------------
	.section	.nv.constant4,"a",@progbits
	.align	8
	.align		8
.nv.constant4:
        /*0000*/ 	.dword	__assertfail
	.align		8
        /*0008*/ 	.dword	__unnamed_1
	.align		8
        /*0010*/ 	.dword	_ZN40_INTERNAL_54acd6aa_4_k_cu_a07cc4dd_191784cuda3std3__45__cpo5beginE
	.align		8
        /*0018*/ 	.dword	_ZN40_INTERNAL_54acd6aa_4_k_cu_a07cc4dd_191784cuda3std3__45__cpo3endE
	.align		8
        /*0020*/ 	.dword	_ZN40_INTERNAL_54acd6aa_4_k_cu_a07cc4dd_191784cuda3std3__45__cpo6cbeginE
	.align		8
        /*0028*/ 	.dword	_ZN40_INTERNAL_54acd6aa_4_k_cu_a07cc4dd_191784cuda3std3__45__cpo4cendE
	.align		8
        /*0030*/ 	.dword	_ZN40_INTERNAL_54acd6aa_4_k_cu_a07cc4dd_191784cuda3std3__442_GLOBAL__N__54acd6aa_4_k_cu_a07cc4dd_191786ignoreE
	.align		8
        /*0038*/ 	.dword	_ZN40_INTERNAL_54acd6aa_4_k_cu_a07cc4dd_191784cuda3std3__419piecewise_constructE
	.align		8
        /*0040*/ 	.dword	_ZN40_INTERNAL_54acd6aa_4_k_cu_a07cc4dd_191784cuda3std3__48in_placeE
	.align		8
        /*0048*/ 	.dword	_ZN40_INTERNAL_54acd6aa_4_k_cu_a07cc4dd_191784cuda3std6ranges3__45__cpo4swapE
	.align		8
        /*0050*/ 	.dword	_ZN40_INTERNAL_54acd6aa_4_k_cu_a07cc4dd_191784cuda3std6ranges3__45__cpo9iter_moveE
	.align		8
        /*0058*/ 	.dword	_ZN40_INTERNAL_54acd6aa_4_k_cu_a07cc4dd_191784cute7productE
	.align		8
        /*0060*/ 	.dword	_ZN40_INTERNAL_54acd6aa_4_k_cu_a07cc4dd_191784cute1_E
	.align		8
        /*0068*/ 	.dword	$str$22
	.align		8
        /*0070*/ 	.dword	$str$23


//--------------------- .text._ZN7cutlass13device_kernelINS_4gemm6kernel13GemmUniversalIN4cute5tupleIJiiiiEEENS1_10collective13CollectiveMmaINS1_34MainloopSm90TmaGmmaWarpSpecializedILi3ENS5_IJNS4_1CILi1EEESB_SB_EEENS1_35KernelTmaWarpSpecializedCooperativeEEENS5_IJNSA_ILi256EEESF_NSA_ILi64EEEEEENS_10bfloat16_tENS5_IJlSB_lEEESI_SJ_NS4_8TiledMMAINS4_8MMA_AtomIJNS4_4SM904GMMA28MMA_64x256x16_F32BF16BF16_SSILNSN_5MajorE0ELSP_0ELNSN_7ScaleInE1ELSQ_1EEEEEENS4_6LayoutINS5_IJNSA_ILi2EEESB_SB_EEENS5_IJSB_NSA_ILi0EEESW_EEEEENS5_IJNS4_10UnderscoreESZ_SZ_EEEEENS4_13SM90_TMA_LOADENS4_14ComposedLayoutINS4_7SwizzleILi3ELi4ELi3EEENS4_18smem_ptr_flag_bitsILi16EEENST_INS5_IJNSA_ILi8EEESG_EEENS5_IJSG_SB_EEEEEEEvNS4_8identityES12_S1C_vS1D_EENS_8epilogue10collective6detail29Sm90TmaWarpSpecializedAdapterINS1G_15DefaultEpilogueISI_SJ_SJ_NS1F_6thread17LinearCombinationISI_Li1EffLNS1K_9ScaleType4KindE0ELNS_15FloatRoundStyleE2ESI_EENS1_15EpilogueDefaultEEEEEvvEEEEvNT_6ParamsE --------------------------
	.section	.text._ZN7cutlass13device_kernelINS_4gemm6kernel13GemmUniversalIN4cute5tupleIJiiiiEEENS1_10collective13CollectiveMmaINS1_34MainloopSm90TmaGmmaWarpSpecializedILi3ENS5_IJNS4_1CILi1EEESB_SB_EEENS1_35KernelTmaWarpSpecializedCooperativeEEENS5_IJNSA_ILi256EEESF_NSA_ILi64EEEEEENS_10bfloat16_tENS5_IJlSB_lEEESI_SJ_NS4_8TiledMMAINS4_8MMA_AtomIJNS4_4SM904GMMA28MMA_64x256x16_F32BF16BF16_SSILNSN_5MajorE0ELSP_0ELNSN_7ScaleInE1ELSQ_1EEEEEENS4_6LayoutINS5_IJNSA_ILi2EEESB_SB_EEENS5_IJSB_NSA_ILi0EEESW_EEEEENS5_IJNS4_10UnderscoreESZ_SZ_EEEEENS4_13SM90_TMA_LOADENS4_14ComposedLayoutINS4_7SwizzleILi3ELi4ELi3EEENS4_18smem_ptr_flag_bitsILi16EEENST_INS5_IJNSA_ILi8EEESG_EEENS5_IJSG_SB_EEEEEEEvNS4_8identityES12_S1C_vS1D_EENS_8epilogue10collective6detail29Sm90TmaWarpSpecializedAdapterINS1G_15DefaultEpilogueISI_SJ_SJ_NS1F_6thread17LinearCombinationISI_Li1EffLNS1K_9ScaleType4KindE0ELNS_15FloatRoundStyleE2ESI_EENS1_15EpilogueDefaultEEEEEvvEEEEvNT_6ParamsE,"ax",@progbits
	.align	128
.text._ZN7cutlass13device_kernelINS_4gemm6kernel13GemmUniversalIN4cute5tupleIJiiiiEEENS1_10collective13CollectiveMmaINS1_34MainloopSm90TmaGmmaWarpSpecializedILi3ENS5_IJNS4_1CILi1EEESB_SB_EEENS1_35KernelTmaWarpSpecializedCooperativeEEENS5_IJNSA_ILi256EEESF_NSA_ILi64EEEEEENS_10bfloat16_tENS5_IJlSB_lEEESI_SJ_NS4_8TiledMMAINS4_8MMA_AtomIJNS4_4SM904GMMA28MMA_64x256x16_F32BF16BF16_SSILNSN_5MajorE0ELSP_0ELNSN_7ScaleInE1ELSQ_1EEEEEENS4_6LayoutINS5_IJNSA_ILi2EEESB_SB_EEENS5_IJSB_NSA_ILi0EEESW_EEEEENS5_IJNS4_10UnderscoreESZ_SZ_EEEEENS4_13SM90_TMA_LOADENS4_14ComposedLayoutINS4_7SwizzleILi3ELi4ELi3EEENS4_18smem_ptr_flag_bitsILi16EEENST_INS5_IJNSA_ILi8EEESG_EEENS5_IJSG_SB_EEEEEEEvNS4_8identityES12_S1C_vS1D_EENS_8epilogue10collective6detail29Sm90TmaWarpSpecializedAdapterINS1G_15DefaultEpilogueISI_SJ_SJ_NS1F_6thread17LinearCombinationISI_Li1EffLNS1K_9ScaleType4KindE0ELNS_15FloatRoundStyleE2ESI_EENS1_15EpilogueDefaultEEEEEvvEEEEvNT_6ParamsE:
        .type           _ZN7cutlass13device_kernelINS_4gemm6kernel13GemmUniversalIN4cute5tupleIJiiiiEEENS1_10collective13CollectiveMmaINS1_34MainloopSm90TmaGmmaWarpSpecializedILi3ENS5_IJNS4_1CILi1EEESB_SB_EEENS1_35KernelTmaWarpSpecializedCooperativeEEENS5_IJNSA_ILi256EEESF_NSA_ILi64EEEEEENS_10bfloat16_tENS5_IJlSB_lEEESI_SJ_NS4_8TiledMMAINS4_8MMA_AtomIJNS4_4SM904GMMA28MMA_64x256x16_F32BF16BF16_SSILNSN_5MajorE0ELSP_0ELNSN_7ScaleInE1ELSQ_1EEEEEENS4_6LayoutINS5_IJNSA_ILi2EEESB_SB_EEENS5_IJSB_NSA_ILi0EEESW_EEEEENS5_IJNS4_10UnderscoreESZ_SZ_EEEEENS4_13SM90_TMA_LOADENS4_14ComposedLayoutINS4_7SwizzleILi3ELi4ELi3EEENS4_18smem_ptr_flag_bitsILi16EEENST_INS5_IJNSA_ILi8EEESG_EEENS5_IJSG_SB_EEEEEEEvNS4_8identityES12_S1C_vS1D_EENS_8epilogue10collective6detail29Sm90TmaWarpSpecializedAdapterINS1G_15DefaultEpilogueISI_SJ_SJ_NS1F_6thread17LinearCombinationISI_Li1EffLNS1K_9ScaleType4KindE0ELNS_15FloatRoundStyleE2ESI_EENS1_15EpilogueDefaultEEEEEvvEEEEvNT_6ParamsE,@function
        .size           _ZN7cutlass13device_kernelINS_4gemm6kernel13GemmUniversalIN4cute5tupleIJiiiiEEENS1_10collective13CollectiveMmaINS1_34MainloopSm90TmaGmmaWarpSpecializedILi3ENS5_IJNS4_1CILi1EEESB_SB_EEENS1_35KernelTmaWarpSpecializedCooperativeEEENS5_IJNSA_ILi256EEESF_NSA_ILi64EEEEEENS_10bfloat16_tENS5_IJlSB_lEEESI_SJ_NS4_8TiledMMAINS4_8MMA_AtomIJNS4_4SM904GMMA28MMA_64x256x16_F32BF16BF16_SSILNSN_5MajorE0ELSP_0ELNSN_7ScaleInE1ELSQ_1EEEEEENS4_6LayoutINS5_IJNSA_ILi2EEESB_SB_EEENS5_IJSB_NSA_ILi0EEESW_EEEEENS5_IJNS4_10UnderscoreESZ_SZ_EEEEENS4_13SM90_TMA_LOADENS4_14ComposedLayoutINS4_7SwizzleILi3ELi4ELi3EEENS4_18smem_ptr_flag_bitsILi16EEENST_INS5_IJNSA_ILi8EEESG_EEENS5_IJSG_SB_EEEEEEEvNS4_8identityES12_S1C_vS1D_EENS_8epilogue10collective6detail29Sm90TmaWarpSpecializedAdapterINS1G_15DefaultEpilogueISI_SJ_SJ_NS1F_6thread17LinearCombinationISI_Li1EffLNS1K_9ScaleType4KindE0ELNS_15FloatRoundStyleE2ESI_EENS1_15EpilogueDefaultEEEEEvvEEEEvNT_6ParamsE,(.L_x_574 - _ZN7cutlass13device_kernelINS_4gemm6kernel13GemmUniversalIN4cute5tupleIJiiiiEEENS1_10collective13CollectiveMmaINS1_34MainloopSm90TmaGmmaWarpSpecializedILi3ENS5_IJNS4_1CILi1EEESB_SB_EEENS1_35KernelTmaWarpSpecializedCooperativeEEENS5_IJNSA_ILi256EEESF_NSA_ILi64EEEEEENS_10bfloat16_tENS5_IJlSB_lEEESI_SJ_NS4_8TiledMMAINS4_8MMA_AtomIJNS4_4SM904GMMA28MMA_64x256x16_F32BF16BF16_SSILNSN_5MajorE0ELSP_0ELNSN_7ScaleInE1ELSQ_1EEEEEENS4_6LayoutINS5_IJNSA_ILi2EEESB_SB_EEENS5_IJSB_NSA_ILi0EEESW_EEEEENS5_IJNS4_10UnderscoreESZ_SZ_EEEEENS4_13SM90_TMA_LOADENS4_14ComposedLayoutINS4_7SwizzleILi3ELi4ELi3EEENS4_18smem_ptr_flag_bitsILi16EEENST_INS5_IJNSA_ILi8EEESG_EEENS5_IJSG_SB_EEEEEEEvNS4_8identityES12_S1C_vS1D_EENS_8epilogue10collective6detail29Sm90TmaWarpSpecializedAdapterINS1G_15DefaultEpilogueISI_SJ_SJ_NS1F_6thread17LinearCombinationISI_Li1EffLNS1K_9ScaleType4KindE0ELNS_15FloatRoundStyleE2ESI_EENS1_15EpilogueDefaultEEEEEvvEEEEvNT_6ParamsE)
        .other          _ZN7cutlass13device_kernelINS_4gemm6kernel13GemmUniversalIN4cute5tupleIJiiiiEEENS1_10collective13CollectiveMmaINS1_34MainloopSm90TmaGmmaWarpSpecializedILi3ENS5_IJNS4_1CILi1EEESB_SB_EEENS1_35KernelTmaWarpSpecializedCooperativeEEENS5_IJNSA_ILi256EEESF_NSA_ILi64EEEEEENS_10bfloat16_tENS5_IJlSB_lEEESI_SJ_NS4_8TiledMMAINS4_8MMA_AtomIJNS4_4SM904GMMA28MMA_64x256x16_F32BF16BF16_SSILNSN_5MajorE0ELSP_0ELNSN_7ScaleInE1ELSQ_1EEEEEENS4_6LayoutINS5_IJNSA_ILi2EEESB_SB_EEENS5_IJSB_NSA_ILi0EEESW_EEEEENS5_IJNS4_10UnderscoreESZ_SZ_EEEEENS4_13SM90_TMA_LOADENS4_14ComposedLayoutINS4_7SwizzleILi3ELi4ELi3EEENS4_18smem_ptr_flag_bitsILi16EEENST_INS5_IJNSA_ILi8EEESG_EEENS5_IJSG_SB_EEEEEEEvNS4_8identityES12_S1C_vS1D_EENS_8epilogue10collective6detail29Sm90TmaWarpSpecializedAdapterINS1G_15DefaultEpilogueISI_SJ_SJ_NS1F_6thread17LinearCombinationISI_Li1EffLNS1K_9ScaleType4KindE0ELNS_15FloatRoundStyleE2ESI_EENS1_15EpilogueDefaultEEEEEvvEEEEvNT_6ParamsE,@"STO_CUDA_ENTRY STV_DEFAULT"
_ZN7cutlass13device_kernelINS_4gemm6kernel13GemmUniversalIN4cute5tupleIJiiiiEEENS1_10collective13CollectiveMmaINS1_34MainloopSm90TmaGmmaWarpSpecializedILi3ENS5_IJNS4_1CILi1EEESB_SB_EEENS1_35KernelTmaWarpSpecializedCooperativeEEENS5_IJNSA_ILi256EEESF_NSA_ILi64EEEEEENS_10bfloat16_tENS5_IJlSB_lEEESI_SJ_NS4_8TiledMMAINS4_8MMA_AtomIJNS4_4SM904GMMA28MMA_64x256x16_F32BF16BF16_SSILNSN_5MajorE0ELSP_0ELNSN_7ScaleInE1ELSQ_1EEEEEENS4_6LayoutINS5_IJNSA_ILi2EEESB_SB_EEENS5_IJSB_NSA_ILi0EEESW_EEEEENS5_IJNS4_10UnderscoreESZ_SZ_EEEEENS4_13SM90_TMA_LOADENS4_14ComposedLayoutINS4_7SwizzleILi3ELi4ELi3EEENS4_18smem_ptr_flag_bitsILi16EEENST_INS5_IJNSA_ILi8EEESG_EEENS5_IJSG_SB_EEEEEEEvNS4_8identityES12_S1C_vS1D_EENS_8epilogue10collective6detail29Sm90TmaWarpSpecializedAdapterINS1G_15DefaultEpilogueISI_SJ_SJ_NS1F_6thread17LinearCombinationISI_Li1EffLNS1K_9ScaleType4KindE0ELNS_15FloatRoundStyleE2ESI_EENS1_15EpilogueDefaultEEEEEvvEEEEvNT_6ParamsE:
[----:B------:R-:W0:Y:S02]  /*0000*/  LDC R1, c[0x0][0x28] ;  /* 0x00000a00ff017b82 */ /* 0x000e240000000800 */
[----:B0-----:R-:W-:Y:S01]  /*0010*/  VIADD R1, R1, 0xfffff878 ;  /* 0xfffff87801017836 */ /* 0x001fe20000000000 */
[----:B------:R-:W0:Y:S01]  /*0020*/  S2R R2, SR_TID.X ;  /* 0x0000000000027919 */ /* 0x000e220000002100 */
[----:B------:R-:W-:Y:S01]  /*0030*/  ELECT P0, URZ, PT ;  /* 0x00000000003f782f */ /* 0x000fe20003800000 */
[----:B------:R-:W-:Y:S01]  /*0040*/  BSSY B0, `(.L_x_0) ;  /* 0x0000015000007945 */ /* 0x000fe20003800000 */
[--C-:B0-----:R-:W-:Y:S02]  /*0050*/  SHF.R.U32.HI R0, RZ, 0x5, R2.reuse ;  /* 0x00000005ff007819 */ /* 0x101fe40000011602 */
[----:B------:R-:W-:-:S03]  /*0060*/  SHF.R.U32.HI R160, RZ, 0x7, R2 ;  /* 0x00000007ffa07819 */ /* 0x000fc60000011602 */
[----:B------:R-:W0:Y:S04]  /*0070*/  SHFL.IDX PT, R3, R0, RZ, 0x1f ;  /* 0x00001fff00037589 */ /* 0x000e2800000e0000 */
[----:B------:R-:W1:Y:S01]  /*0080*/  SHFL.IDX PT, R2, R160, RZ, 0x1f ;  /* 0x00001fffa0027589 */ /* 0x000e6200000e0000 */
[----:B0-----:R-:W-:Y:S02]  /*0090*/  R2UR UR10, R3 ;  /* 0x00000000030a72ca */ /* 0x001fe400000e0000 */
[----:B-1----:R-:W-:-:S11]  /*00a0*/  R2UR UR5, R2 ;  /* 0x00000000020572ca */ /* 0x002fd600000e0000 */
[----:B------:R-:W-:Y:S02]  /*00b0*/  USHF.R.S32.HI UR4, URZ, 0x1f, UR10 ;  /* 0x0000001f3f047899 */ /* 0x000fe4000801140a */
[----:B------:R-:W-:Y:S02]  /*00c0*/  ISETP.NE.OR P0, PT, RZ, UR10, !P0 ;  /* 0x0000000aff007c0c */ /* 0x000fe4000c705670 */
[----:B------:R-:W-:-:S04]  /*00d0*/  ULEA.HI UR4, UR4, UR10, URZ, 0x2 ;  /* 0x0000000a04047291 */ /* 0x000fc8000f8f103f */
[----:B------:R-:W-:-:S04]  /*00e0*/  ULOP3.LUT UR4, UR4, 0xfffffffc, URZ, 0xc0, !UPT ;  /* 0xfffffffc04047892 */ /* 0x000fc8000f8ec03f */
[----:B------:R-:W-:-:S03]  /*00f0*/  UIADD3 UR10, UR10, -UR4, URZ ;  /* 0x800000040a0a7290 */ /* 0x000fc6000fffe03f */
[----:B------:R-:W-:Y:S09]  /*0100*/  @P0 BRA `(.L_x_1) ;  /* 0x0000000000200947 */ /* 0x000ff20003800000 */
[----:B------:R-:W-:Y:S02]  /*0110*/  ULDC.64 UR6, c[0x0][0x198] ;  /* 0x0000660000067ab9 */ /* 0x000fe40000000a00 */
[----:B------:R-:W-:Y:S02]  /*0120*/  UIADD3 UR8, UP0, UR6, 0xf0, URZ ;  /* 0x000000f006087890 */ /* 0x000fe4000ff1e03f */
[----:B------:R-:W-:Y:S02]  /*0130*/  UIADD3 UR6, UP1, UR6, 0x1f0, URZ ;  /* 0x000001f006067890 */ /* 0x000fe4000ff3e03f */
[----:B------:R-:W-:Y:S02]  /*0140*/  UIADD3.X UR9, URZ, UR7, URZ, UP0, !UPT ;  /* 0x000000073f097290 */ /* 0x000fe400087fe43f */
[----:B------:R-:W-:-:S07]  /*0150*/  UIADD3.X UR7, URZ, UR7, URZ, UP1, !UPT ;  /* 0x000000073f077290 */ /* 0x000fce0008ffe43f */
[----:B------:R0:W-:Y:S02]  /*0160*/  UTMACCTL.PF [UR8] ;  /* 0x00000000080079b9 */ /* 0x0001e40008040000 */
[----:B------:R0:W-:Y:S02]  /*0170*/  UTMACCTL.PF [UR6] ;  /* 0x00000000060079b9 */ /* 0x0001e40008040000 */
[----:B0-----:R-:W-:Y:S01]  /*0180*/  NOP ;  /* 0x0000000000007918 */ /* 0x001fe20000000000 */
.L_x_1:
[----:B------:R-:W-:Y:S05]  /*0190*/  BSYNC B0 ;  /* 0x0000000000007941 */ /* 0x000fea0003800000 */
.L_x_0:
[----:B------:R-:W0:Y:S01]  /*01a0*/  SHFL.IDX PT, R2, R0, RZ, 0x1f ;  /* 0x00001fff00027589 */ /* 0x000e2200000e0000 */
[----:B------:R-:W-:Y:S01]  /*01b0*/  UISETP.NE.AND UP0, UPT, UR10, 0x3, UPT ;  /* 0x000000030a00788c */ /* 0x000fe2000bf05270 */
[----:B------:R-:W-:Y:S01]  /*01c0*/  ISETP.NE.AND P1, PT, RZ, UR5, PT ;  /* 0x00000005ff007c0c */ /* 0x000fe2000bf25270 */
[----:B------:R-:W-:Y:S02]  /*01d0*/  UIADD3 UR18, UR5, -0x1, URZ ;  /* 0xffffffff05127890 */ /* 0x000fe4000fffe03f */
[----:B------:R-:W-:Y:S02]  /*01e0*/  UISETP.EQ.OR UP0, UPT, UR10, URZ, !UP0 ;  /* 0x0000003f0a00728c */ /* 0x000fe4000c702670 */
[----:B------:R-:W-:Y:S02]  /*01f0*/  UISETP.GE.U32.AND UP1, UPT, UR18, 0x2, UPT ;  /* 0x000000021200788c */ /* 0x000fe4000bf26070 */
[----:B------:R-:W-:-:S04]  /*0200*/  UISETP.EQ.AND UP0, UPT, UR5, URZ, UP0 ;  /* 0x0000003f0500728c */ /* 0x000fc80008702270 */
[----:B------:R-:W-:-:S04]  /*0210*/  USEL UR40, URZ, 0x1, !UP0 ;  /* 0x000000013f287887 */ /* 0x000fc8000c000000 */
[----:B------:R-:W-:Y:S01]  /*0220*/  USEL UR40, UR40, 0x2, UP1 ;  /* 0x0000000228287887 */ /* 0x000fe20008800000 */
[----:B0-----:R-:W-:-:S13]  /*0230*/  ISETP.NE.AND P0, PT, R2, RZ, PT ;  /* 0x000000ff0200720c */ /* 0x001fda0003f05270 */
[----:B------:R-:W-:Y:S05]  /*0240*/  @P0 BRA `(.L_x_2) ;  /* 0x0000000000500947 */ /* 0x000fea0003800000 */
[----:B------:R-:W0:Y:S01]  /*0250*/  S2UR UR8, SR_CgaCtaId ;  /* 0x00000000000879c3 */ /* 0x000e220000008800 */
[----:B------:R-:W-:Y:S01]  /*0260*/  UMOV UR4, 0x400 ;  /* 0x0000040000047882 */ /* 0x000fe20000000000 */
[----:B------:R-:W-:Y:S01]  /*0270*/  UMOV UR5, 0x1 ;  /* 0x0000000100057882 */ /* 0x000fe20000000000 */
[----:B------:R-:W-:Y:S01]  /*0280*/  UMOV UR6, 0x100 ;  /* 0x0000010000067882 */ /* 0x000fe20000000000 */
[----:B------:R-:W-:Y:S01]  /*0290*/  ELECT P0, URZ, PT ;  /* 0x00000000003f782f */ /* 0x000fe20003800000 */
[----:B------:R-:W-:-:S04]  /*02a0*/  UIADD3 UR6, -UR6, 0x100000, URZ ;  /* 0x0010000006067890 */ /* 0x000fc8000fffe13f */
[----:B------:R-:W-:Y:S02]  /*02b0*/  USHF.L.U32 UR7, UR6, 0xb, URZ ;  /* 0x0000000b06077899 */ /* 0x000fe4000800063f */
[----:B------:R-:W-:Y:S02]  /*02c0*/  USHF.L.U32 UR6, UR6, 0x1, URZ ;  /* 0x0000000106067899 */ /* 0x000fe4000800063f */
[----:B0-----:R-:W-:Y:S02]  /*02d0*/  ULEA UR8, UR8, UR4, 0x18 ;  /* 0x0000000408087291 */ /* 0x001fe4000f8ec03f */
[----:B------:R-:W-:-:S04]  /*02e0*/  UIADD3 UR4, -UR5, 0x100000, URZ ;  /* 0x0010000005047890 */ /* 0x000fc8000fffe13f */
[----:B------:R-:W-:Y:S02]  /*02f0*/  USHF.L.U32 UR5, UR4, 0xb, URZ ;  /* 0x0000000b04057899 */ /* 0x000fe4000800063f */
[----:B------:R-:W-:Y:S01]  /*0300*/  USHF.L.U32 UR4, UR4, 0x1, URZ ;  /* 0x0000000104047899 */ /* 0x000fe2000800063f */
[----:B------:R-:W0:Y:S11]  /*0310*/  FENCE.VIEW.ASYNC.S ;  /* 0x00000000000073c6 */ /* 0x000e360000000000 */
[----:B0-----:R0:W1:Y:S01]  /*0320*/  SYNCS.EXCH.64 URZ, [UR8], UR4 ;  /* 0x00000004083f75b2 */ /* 0x0010620008000100 */
[----:B------:R0:W2:Y:S01]  /*0330*/  SYNCS.EXCH.64 URZ, [UR8+0x18], UR6 ;  /* 0x00001806083f75b2 */ /* 0x0000a20008000100 */
[----:B------:R0:W3:Y:S01]  /*0340*/  SYNCS.EXCH.64 URZ, [UR8+0x8], UR4 ;  /* 0x00000804083f75b2 */ /* 0x0000e20008000100 */
[----:B------:R0:W4:Y:S01]  /*0350*/  SYNCS.EXCH.64 URZ, [UR8+0x20], UR6 ;  /* 0x00002006083f75b2 */ /* 0x0001220008000100 */
[----:B------:R0:W0:Y:S01]  /*0360*/  SYNCS.EXCH.64 URZ, [UR8+0x10], UR4 ;  /* 0x00001004083f75b2 */ /* 0x0000220008000100 */
[----:B------:R0:W0:Y:S01]  /*0370*/  SYNCS.EXCH.64 URZ, [UR8+0x28], UR6 ;  /* 0x00002806083f75b2 */ /* 0x0000220008000100 */
[----:B------:R-:W-:Y:S01]  /*0380*/  NOP ;  /* 0x0000000000007918 */ /* 0x000fe20000000000 */
.L_x_2:
[----:B------:R-:W5:Y:S01]  /*0390*/  SHFL.IDX PT, R0, R0, RZ, 0x1f ;  /* 0x00001fff00007589 */ /* 0x000f6200000e0000 */
[----:B------:R-:W-:Y:S01]  /*03a0*/  ELECT P0, URZ, PT ;  /* 0x00000000003f782f */ /* 0x000fe20003800000 */
[----:B------:R-:W1:Y:S01]  /*03b0*/  S2UR UR17, SR_CTAID.Y ;  /* 0x00000000001179c3 */ /* 0x000e620000002600 */
[----:B0-----:R-:W-:Y:S01]  /*03c0*/  ULDC UR5, c[0x0][0x65c] ;  /* 0x0001970000057ab9 */ /* 0x001fe20000000800 */
[----:B------:R-:W-:Y:S01]  /*03d0*/  UMOV UR12, 0x20 ;  /* 0x00000020000c7882 */ /* 0x000fe20000000000 */
[----:B------:R-:W-:Y:S01]  /*03e0*/  UISETP.NE.AND UP2, UPT, UR5, 0x1, UPT ;  /* 0x000000010500788c */ /* 0x000fe2000bf45270 */
[----:B------:R-:W-:Y:S01]  /*03f0*/  NOP ;  /* 0x0000000000007918 */ /* 0x000fe20000000000 */
[----:B------:R-:W-:Y:S02]  /*0400*/  NOP ;  /* 0x0000000000007918 */ /* 0x000fe40000000000 */
[----:B------:R-:W-:Y:S01]  /*0410*/  UP2UR UR45, UPR, URZ, 0x4 ;  /* 0x000000043f2d7883 */ /* 0x000fe20008000000 */
[----:B------:R-:W0:Y:S01]  /*0420*/  S2UR UR4, SR_CTAID.X ;  /* 0x00000000000479c3 */ /* 0x000e220000002500 */
[----:B------:R-:W-:-:S02]  /*0430*/  PLOP3.LUT P2, PT, PT, PT, UP2, 0x80, 0x0 ;  /* 0x000000000000781c */ /* 0x000fc40003f4f028 */
[----:B------:R-:W-:Y:S02]  /*0440*/  PLOP3.LUT P4, PT, PT, PT, UP2, 0x80, 0x0 ;  /* 0x000000000000781c */ /* 0x000fe40003f8f028 */
[----:B------:R-:W-:Y:S01]  /*0450*/  PLOP3.LUT P3, PT, PT, PT, UP2, 0x80, 0x0 ;  /* 0x000000000000781c */ /* 0x000fe20003f6f028 */
[----:B------:R-:W-:Y:S01]  /*0460*/  @UP2 ULDC UR14, c[0x0][0x10] ;  /* 0x00000400000e2ab9 */ /* 0x000fe20000000800 */
[----:B------:R-:W-:Y:S01]  /*0470*/  @UP2 UMOV UR9, URZ ;  /* 0x0000003f00092c82 */ /* 0x000fe20008000000 */
[----:B------:R-:W-:Y:S01]  /*0480*/  @!UP2 ULDC UR11, c[0x0][0xc] ;  /* 0x00000300000baab9 */ /* 0x000fe20000000800 */
[----:B-----5:R-:W-:Y:S01]  /*0490*/  ISETP.NE.OR P0, PT, R0, RZ, !P0 ;  /* 0x000000ff0000720c */ /* 0x020fe20004705670 */
[----:B-1----:R-:W-:Y:S02]  /*04a0*/  @UP2 UMOV UR7, UR17 ;  /* 0x0000001100072c82 */ /* 0x002fe40008000000 */
[----:B------:R-:W-:Y:S01]  /*04b0*/  @UP2 UMOV UR8, UR7 ;  /* 0x0000000700082c82 */ /* 0x000fe20008000000 */
[----:B------:R-:W-:Y:S01]  /*04c0*/  @!UP2 UMOV UR7, UR17 ;  /* 0x000000110007ac82 */ /* 0x000fe20008000000 */
[----:B0-----:R-:W-:-:S08]  /*04d0*/  @UP2 UIMAD.WIDE.U32 UR14, UR4, UR14, UR8 ;  /* 0x0000000e040e22a5 */ /* 0x001fd0000f8e0008 */
[----:B------:R-:W-:Y:S01]  /*04e0*/  VOTEU.ALL UP0, P0 ;  /* 0x00000000003f7886 */ /* 0x000fe20000000000 */
[----:B------:R-:W-:Y:S01]  /*04f0*/  VOTEU.ALL UP1, P0 ;  /* 0x00000000003f7886 */ /* 0x000fe20000020000 */
[----:B------:R-:W-:-:S03]  /*0500*/  IMAD.U32 R2, RZ, RZ, UR14 ;  /* 0x0000000eff027e24 */ /* 0x000fc6000f8e00ff */
[----:B------:R-:W0:Y:S01]  /*0510*/  @!UP0 S2UR UR6, SR_CgaCtaId ;  /* 0x00000000000689c3 */ /* 0x000e220000008800 */
[----:B------:R-:W-:Y:S01]  /*0520*/  @!UP0 UMOV UR5, 0x400 ;  /* 0x0000040000058882 */ /* 0x000fe20000000000 */
[----:B------:R-:W-:-:S04]  /*0530*/  @!UP0 UIADD3 UR12, -UR12, 0x100000, URZ ;  /* 0x001000000c0c8890 */ /* 0x000fc8000fffe13f */
[----:B------:R-:W-:Y:S02]  /*0540*/  @!UP0 USHF.L.U32 UR13, UR12, 0xb, URZ ;  /* 0x0000000b0c0d8899 */ /* 0x000fe4000800063f */
[----:B------:R-:W-:Y:S01]  /*0550*/  @!UP0 USHF.L.U32 UR12, UR12, 0x1, URZ ;  /* 0x000000010c0c8899 */ /* 0x000fe2000800063f */
[----:B------:R-:W-:Y:S01]  /*0560*/  IMAD.U32 R3, RZ, RZ, UR15 ;  /* 0x0000000fff037e24 */ /* 0x000fe2000f8e00ff */
[----:B0-----:R-:W-:Y:S01]  /*0570*/  @!UP0 ULEA UR16, UR6, UR5, 0x18 ;  /* 0x0000000506108291 */ /* 0x001fe2000f8ec03f */
[----:B------:R-:W-:Y:S01]  /*0580*/  VOTEU.ALL UP0, P0 ;  /* 0x00000000003f7886 */ /* 0x000fe20000000000 */
[----:B------:R-:W-:Y:S01]  /*0590*/  PLOP3.LUT P0, PT, PT, PT, UP2, 0x80, 0x0 ;  /* 0x000000000000781c */ /* 0x000fe20003f0f028 */
[----:B------:R-:W-:Y:S01]  /*05a0*/  UMOV UR5, URZ ;  /* 0x0000003f00057c82 */ /* 0x000fe20008000000 */
[----:B------:R-:W-:Y:S01]  /*05b0*/  @UP2 UMOV UR6, URZ ;  /* 0x0000003f00062c82 */ /* 0x000fe20008000000 */
[----:B------:R-:W-:Y:S02]  /*05c0*/  @!UP2 UIMAD.WIDE.U32 UR8, UR11, UR7, UR4 ;  /* 0x000000070b08a2a5 */ /* 0x000fe4000f8e0004 */
[----:B------:R-:W-:-:S04]  /*05d0*/  @UP2 UIADD3 UR6, UR15, UR6, URZ ;  /* 0x000000060f062290 */ /* 0x000fc8000fffe03f */
[----:B------:R-:W-:Y:S01]  /*05e0*/  IMAD.U32 R5, RZ, RZ, UR9 ;  /* 0x00000009ff057e24 */ /* 0x000fe2000f8e00ff */
[----:B------:R-:W0:Y:S02]  /*05f0*/  FENCE.VIEW.ASYNC.S ;  /* 0x00000000000073c6 */ /* 0x000e240000000000 */
[----:B0-----:R0:W2:Y:S01]  /*0600*/  @!UP0 SYNCS.EXCH.64 URZ, [UR16+0x40], UR12 ;  /* 0x0000400c103f85b2 */ /* 0x0010a20008000100 */
[----:B------:R-:W-:Y:S01]  /*0610*/  @P2 MOV R6, UR6 ;  /* 0x0000000600062c02 */ /* 0x000fe20008000f00 */
[----:B------:R-:W-:Y:S02]  /*0620*/  IMAD.U32 R3, RZ, RZ, UR9 ;  /* 0x00000009ff037e24 */ /* 0x000fe4000f8e00ff */
[----:B------:R-:W-:Y:S02]  /*0630*/  @P0 IMAD.MOV.U32 R7, RZ, RZ, R2 ;  /* 0x000000ffff070224 */ /* 0x000fe400078e0002 */
[----:B------:R-:W-:Y:S02]  /*0640*/  IMAD.U32 R2, RZ, RZ, UR8 ;  /* 0x00000008ff027e24 */ /* 0x000fe4000f8e00ff */
[----:B------:R-:W-:-:S02]  /*0650*/  @!P4 IMAD.MOV.U32 R6, RZ, RZ, R5 ;  /* 0x000000ffff06c224 */ /* 0x000fc400078e0005 */
[----:B------:R-:W-:Y:S01]  /*0660*/  IMAD.U32 R4, RZ, RZ, UR8 ;  /* 0x00000008ff047e24 */ /* 0x000fe2000f8e00ff */
[----:B------:R-:W-:Y:S02]  /*0670*/  @!P3 MOV R7, R2 ;  /* 0x000000020007b202 */ /* 0x000fe40000000f00 */
[----:B------:R0:W-:Y:S01]  /*0680*/  STL [R1+0x200], R6 ;  /* 0x0002000601007387 */ /* 0x0001e20000100800 */
[----:B------:R0:W2:Y:S03]  /*0690*/  @!UP1 SYNCS.EXCH.64 URZ, [UR16+0x48], UR12 ;  /* 0x0000480c103f95b2 */ /* 0x0000a60008000100 */
[----:B------:R0:W-:Y:S01]  /*06a0*/  STL [R1+0x204], R7 ;  /* 0x0002040701007387 */ /* 0x0001e20000100800 */
[----:B------:R-:W-:Y:S01]  /*06b0*/  NOP ;  /* 0x0000000000007918 */ /* 0x000fe20000000000 */
[----:B--234-:R-:W-:Y:S06]  /*06c0*/  BAR.SYNC.DEFER_BLOCKING 0x0 ;  /* 0x0000000000007b1d */ /* 0x01cfec0000010000 */
[----:B------:R-:W-:Y:S05]  /*06d0*/  @!P1 BRA `(.L_x_3) ;  /* 0x0000019800109947 */ /* 0x000fea0003800000 */
[----:B------:R-:W-:-:S06]  /*06e0*/  UISETP.GT.U32.AND UP0, UPT, UR18, 0x1, UPT ;  /* 0x000000011200788c */ /* 0x000fcc000bf04070 */
[----:B------:R-:W-:-:S13]  /*06f0*/  PLOP3.LUT P0, PT, PT, PT, UP0, 0x80, 0x0 ;  /* 0x000000000000781c */ /* 0x000fda0003f0f008 */
[----:B0-----:R-:W-:Y:S05]  /*0700*/  @P0 EXIT ;  /* 0x000000000000094d */ /* 0x001fea0003800000 */
[----:B------:R-:W-:Y:S01]  /*0710*/  ULDC.64 UR8, c[0x0][0x650] ;  /* 0x0001940000087ab9 */ /* 0x000fe20000000a00 */
[----:B------:R-:W-:Y:S01]  /*0720*/  UMOV UR41, 0xffffffff ;  /* 0xffffffff00297882 */ /* 0x000fe20000000000 */
[----:B------:R-:W-:Y:S01]  /*0730*/  ISETP.GE.U32.AND P0, PT, R7, UR8, PT ;  /* 0x0000000807007c0c */ /* 0x000fe2000bf06070 */
[----:B------:R-:W-:Y:S01]  /*0740*/  UMOV UR42, 0xffffffff ;  /* 0xffffffff002a7882 */ /* 0x000fe20000000000 */
[----:B------:R-:W-:Y:S01]  /*0750*/  UMOV UR43, 0xffffffff ;  /* 0xffffffff002b7882 */ /* 0x000fe20000000000 */
[----:B------:R-:W-:Y:S02]  /*0760*/  PRMT R0, RZ, 0x7610, R0 ;  /* 0x00007610ff007816 */ /* 0x000fe40000000000 */
[----:B------:R-:W-:-:S13]  /*0770*/  ISETP.GE.U32.AND.EX P0, PT, R6, UR9, PT, P0 ;  /* 0x0000000906007c0c */ /* 0x000fda000bf06100 */
[----:B------:R-:W-:Y:S05]  /*0780*/  @P0 BRA `(.L_x_4) ;  /* 0x0000000400800947 */ /* 0x000fea0003800000 */
[----:B------:R-:W-:Y:S01]  /*0790*/  I2FP.F32.U32 R0, UR4 ;  /* 0x0000000400007c45 */ /* 0x000fe20008201000 */
[----:B------:R-:W-:Y:S01]  /*07a0*/  ULDC.64 UR16, c[0x0][0x628] ;  /* 0x00018a0000107ab9 */ /* 0x000fe20000000a00 */
[----:B------:R-:W-:Y:S01]  /*07b0*/  ULDC UR6, c[0x0][0x150] ;  /* 0x0000540000067ab9 */ /* 0x000fe20000000800 */
[----:B------:R-:W-:Y:S01]  /*07c0*/  ISETP.NE.U32.AND P0, PT, RZ, UR16, PT ;  /* 0x00000010ff007c0c */ /* 0x000fe2000bf05070 */
[----:B------:R-:W-:Y:S01]  /*07d0*/  ULDC UR15, c[0x0][0x630] ;  /* 0x00018c00000f7ab9 */ /* 0x000fe20000000800 */
[----:B------:R-:W-:Y:S01]  /*07e0*/  FMUL R0, R0, UR6 ;  /* 0x0000000600007c20 */ /* 0x000fe20008400000 */
[----:B------:R-:W-:Y:S01]  /*07f0*/  R2UR UR18, R7 ;  /* 0x00000000071272ca */ /* 0x000fe200000e0000 */
[----:B------:R-:W-:Y:S01]  /*0800*/  ULDC UR20, c[0x0][0x154] ;  /* 0x0000550000147ab9 */ /* 0x000fe20000000800 */
[----:B------:R-:W-:Y:S01]  /*0810*/  ISETP.NE.AND.EX P0, PT, RZ, UR17, PT, P0 ;  /* 0x00000011ff007c0c */ /* 0x000fe2000bf05300 */
[----:B------:R0:W1:Y:S01]  /*0820*/  F2I.U32.TRUNC.NTZ R2, R0 ;  /* 0x0000000000027305 */ /* 0x000062000020f000 */
[----:B------:R-:W-:-:S02]  /*0830*/  R2UR UR19, R6 ;  /* 0x00000000061372ca */ /* 0x000fc400000e0000 */
[----:B------:R-:W-:Y:S02]  /*0840*/  R2UR UR8, R7 ;  /* 0x00000000070872ca */ /* 0x000fe400000e0000 */
[----:B------:R-:W-:-:S07]  /*0850*/  R2UR UR9, R6 ;  /* 0x00000000060972ca */ /* 0x000fce00000e0000 */
[----:B0-----:R-:W-:Y:S08]  /*0860*/  @!P0 BRA `(.L_x_5) ;  /* 0x0000000000308947 */ /* 0x001ff00003800000 */
[----:B------:R-:W-:Y:S01]  /*0870*/  R2UR UR8, R7 ;  /* 0x00000000070872ca */ /* 0x000fe200000e0000 */
[----:B------:R-:W-:Y:S01]  /*0880*/  ULDC UR6, c[0x0][0x634] ;  /* 0x00018d0000067ab9 */ /* 0x000fe20000000800 */
[----:B------:R-:W-:-:S11]  /*0890*/  R2UR UR14, R6 ;  /* 0x00000000060e72ca */ /* 0x000fd600000e0000 */
[----:B------:R-:W-:-:S04]  /*08a0*/  UIADD3 UR6, UP0, UR8, UR6, URZ ;  /* 0x0000000608067290 */ /* 0x000fc8000ff1e03f */
[----:B------:R-:W-:-:S04]  /*08b0*/  UIADD3.X UR14, URZ, UR14, URZ, UP0, !UPT ;  /* 0x0000000e3f0e7290 */ /* 0x000fc800087fe43f */
[----:B------:R-:W-:-:S04]  /*08c0*/  UIMAD.WIDE.U32 UR8, UR14, UR16, URZ ;  /* 0x000000100e0872a5 */ /* 0x000fc8000f8e003f */
[----:B------:R-:W-:Y:S02]  /*08d0*/  UIMAD.WIDE.U32 UR10, UP0, UR6, UR17, UR8 ;  /* 0x00000011060a72a5 */ /* 0x000fe4000f800008 */
[----:B------:R-:W-:Y:S02]  /*08e0*/  UIMAD.WIDE.U32 UR8, UR6, UR16, URZ ;  /* 0x00000010060872a5 */ /* 0x000fe4000f8e003f */
[----:B------:R-:W-:Y:S02]  /*08f0*/  UIADD3.X UR13, URZ, URZ, URZ, UP0, !UPT ;  /* 0x0000003f3f0d7290 */ /* 0x000fe400087fe43f */
[----:B------:R-:W-:Y:S01]  /*0900*/  UIADD3 URZ, UP0, UR9, UR10, URZ ;  /* 0x0000000a093f7290 */ /* 0x000fe2000ff1e03f */
[----:B------:R-:W-:-:S03]  /*0910*/  UMOV UR12, UR11 ;  /* 0x0000000b000c7c82 */ /* 0x000fc60008000000 */
[----:B------:R-:W-:-:S12]  /*0920*/  UIMAD.WIDE.U32.X UR8, UR14, UR17, UR12, UP0 ;  /* 0x000000110e0872a5 */ /* 0x000fd800080e040c */
.L_x_5:
[----:B------:R-:W-:Y:S01]  /*0930*/  USHF.R.U64 UR43, UR8, UR15, UR9 ;  /* 0x0000000f082b7299 */ /* 0x000fe20008001209 */
[----:B------:R-:W-:Y:S01]  /*0940*/  I2FP.F32.U32 R0, UR7 ;  /* 0x0000000700007c45 */ /* 0x000fe20008201000 */
[----:B------:R-:W-:Y:S01]  /*0950*/  USHF.R.U32.HI UR5, URZ, UR15, UR9 ;  /* 0x0000000f3f057299 */ /* 0x000fe20008011609 */
[----:B-1----:R-:W-:Y:S01]  /*0960*/  R2UR UR12, R2 ;  /* 0x00000000020c72ca */ /* 0x002fe200000e0000 */
[----:B------:R-:W-:Y:S02]  /*0970*/  UIADD3 UR6, UP0, URZ, -UR43, URZ ;  /* 0x8000002b3f067290 */ /* 0x000fe4000ff1e03f */
[----:B------:R-:W-:Y:S01]  /*0980*/  FMUL R0, R0, UR20 ;  /* 0x0000001400007c20 */ /* 0x000fe20008400000 */
[----:B------:R-:W-:Y:S01]  /*0990*/  ULDC.64 UR8, c[0x0][0x620] ;  /* 0x0001880000087ab9 */ /* 0x000fe20000000a00 */
[----:B------:R-:W-:Y:S01]  /*09a0*/  UIADD3.X UR5, URZ, ~UR5, URZ, UP0, !UPT ;  /* 0x800000053f057290 */ /* 0x000fe200087fe43f */
[----:B------:R-:W-:Y:S01]  /*09b0*/  UMOV UR10, UR18 ;  /* 0x00000012000a7c82 */ /* 0x000fe20008000000 */
[----:B------:R-:W-:-:S02]  /*09c0*/  UMOV UR11, UR19 ;  /* 0x00000013000b7c82 */ /* 0x000fc40008000000 */
[----:B------:R-:W-:Y:S01]  /*09d0*/  UIMAD UR5, UR5, UR8, URZ ;  /* 0x00000008050572a4 */ /* 0x000fe2000f8e023f */
[----:B------:R-:W0:Y:S01]  /*09e0*/  F2I.U32.TRUNC.NTZ R0, R0 ;  /* 0x0000000000007305 */ /* 0x000e22000020f000 */
[----:B------:R-:W-:Y:S02]  /*09f0*/  UIMAD.WIDE.U32 UR10, UR6, UR8, UR10 ;  /* 0x00000008060a72a5 */ /* 0x000fe4000f8e000a */
[----:B------:R-:W-:Y:S01]  /*0a00*/  UIMAD UR6, UR6, UR9, UR5 ;  /* 0x00000009060672a4 */ /* 0x000fe2000f8e0205 */
[----:B------:R-:W-:Y:S01]  /*0a10*/  ULDC UR21, c[0x0][0x658] ;  /* 0x0001960000157ab9 */ /* 0x000fe20000000800 */
[----:B------:R-:W-:Y:S02]  /*0a20*/  UMOV UR19, 0xffffffff ;  /* 0xffffffff00137882 */ /* 0x000fe40000000000 */
[----:B------:R-:W-:Y:S01]  /*0a30*/  UIADD3 UR6, UR11, UR6, URZ ;  /* 0x000000060b067290 */ /* 0x000fe2000fffe03f */
[----:B------:R-:W-:Y:S01]  /*0a40*/  ULDC UR15, c[0x0][0x618] ;  /* 0x00018600000f7ab9 */ /* 0x000fe20000000800 */
[----:B------:R-:W-:Y:S01]  /*0a50*/  ULDC.64 UR8, c[0x0][0x640] ;  /* 0x0001900000087ab9 */ /* 0x000fe20000000a00 */
[----:B------:R-:W-:Y:S01]  /*0a60*/  USHF.L.U32 UR11, UR19, UR21, URZ ;  /* 0x00000015130b7299 */ /* 0x000fe2000800063f */
[----:B------:R-:W-:Y:S01]  /*0a70*/  ISETP.NE.U32.AND P0, PT, RZ, UR8, PT ;  /* 0x00000008ff007c0c */ /* 0x000fe2000bf05070 */
[----:B------:R-:W-:-:S02]  /*0a80*/  USHF.R.U64 UR19, UR10, UR15, UR6 ;  /* 0x0000000f0a137299 */ /* 0x000fc40008001206 */
[----:B------:R-:W-:Y:S01]  /*0a90*/  USHF.R.U32.HI UR10, URZ, UR15, UR6 ;  /* 0x0000000f3f0a7299 */ /* 0x000fe20008011606 */
[----:B0-----:R-:W-:Y:S01]  /*0aa0*/  R2UR UR14, R0 ;  /* 0x00000000000e72ca */ /* 0x001fe200000e0000 */
[----:B------:R-:W-:Y:S01]  /*0ab0*/  ULDC UR17, c[0x0][0x608] ;  /* 0x0001820000117ab9 */ /* 0x000fe20000000800 */
[----:B------:R-:W-:Y:S01]  /*0ac0*/  ISETP.NE.AND.EX P0, PT, RZ, UR9, PT, P0 ;  /* 0x00000009ff007c0c */ /* 0x000fe2000bf05300 */
[----:B------:R-:W-:Y:S02]  /*0ad0*/  USHF.R.U64 UR23, UR19, UR17, UR10 ;  /* 0x0000001113177299 */ /* 0x000fe4000800120a */
[----:B------:R-:W-:Y:S01]  /*0ae0*/  USHF.R.U32.HI UR10, URZ, UR17, UR10 ;  /* 0x000000113f0a7299 */ /* 0x000fe2000801160a */
[----:B------:R-:W-:Y:S01]  /*0af0*/  UMOV UR16, 0x1 ;  /* 0x0000000100107882 */ /* 0x000fe20000000000 */
[----:B------:R-:W-:Y:S02]  /*0b00*/  UIADD3 UR12, -UR12, URZ, URZ ;  /* 0x0000003f0c0c7290 */ /* 0x000fe4000fffe13f */
[----:B------:R-:W-:-:S02]  /*0b10*/  USHF.R.U64 UR24, UR23, UR21, UR10 ;  /* 0x0000001517187299 */ /* 0x000fc4000800120a */
[----:B------:R-:W-:Y:S01]  /*0b20*/  USHF.L.U32 UR6, UR16, UR21, URZ ;  /* 0x0000001510067299 */ /* 0x000fe2000800063f */
[----:B------:R-:W-:Y:S01]  /*0b30*/  ULDC UR13, c[0x0][0x144] ;  /* 0x00005100000d7ab9 */ /* 0x000fe20000000800 */
[----:B------:R-:W-:Y:S01]  /*0b40*/  ULDC UR5, c[0x0][0x600] ;  /* 0x0001800000057ab9 */ /* 0x000fe20000000800 */
[----:B------:R-:W-:Y:S02]  /*0b50*/  ULOP3.LUT UR16, URZ, UR11, URZ, 0x33, !UPT ;  /* 0x0000000b3f107292 */ /* 0x000fe4000f8e333f */
[----:B------:R-:W-:Y:S02]  /*0b60*/  USHF.R.U32.HI UR11, URZ, UR21, UR10 ;  /* 0x000000153f0b7299 */ /* 0x000fe4000801160a */
[----:B------:R-:W-:Y:S02]  /*0b70*/  UIADD3 UR18, UR5, -0x1, URZ ;  /* 0xffffffff05127890 */ /* 0x000fe4000fffe03f */
[----:B------:R-:W-:Y:S02]  /*0b80*/  UIADD3 UR20, -UR14, URZ, URZ ;  /* 0x0000003f0e147290 */ /* 0x000fe4000fffe13f */
[----:B------:R-:W-:Y:S01]  /*0b90*/  UIMAD UR4, UR13, UR12, UR4 ;  /* 0x0000000c0d0472a4 */ /* 0x000fe2000f8e0204 */
[----:B------:R-:W-:Y:S01]  /*0ba0*/  ULDC UR25, c[0x0][0x148] ;  /* 0x0000520000197ab9 */ /* 0x000fe20000000800 */
[----:B------:R-:W-:Y:S01]  /*0bb0*/  ULDC UR21, c[0x0][0x648] ;  /* 0x0001920000157ab9 */ /* 0x000fe20000000800 */
[----:B------:R-:W-:Y:S01]  /*0bc0*/  ULDC UR22, c[0x0][0x638] ;  /* 0x00018e0000167ab9 */ /* 0x000fe20000000800 */
[----:B------:R-:W-:Y:S01]  /*0bd0*/  UMOV UR10, UR24 ;  /* 0x00000018000a7c82 */ /* 0x000fe20008000000 */
[----:B------:R-:W-:Y:S07]  /*0be0*/  @!P0 BRA `(.L_x_6) ;  /* 0x0000000000308947 */ /* 0x000fee0003800000 */
[----:B------:R-:W-:Y:S02]  /*0bf0*/  ULDC UR14, c[0x0][0x64c] ;  /* 0x00019300000e7ab9 */ /* 0x000fe40000000800 */
        /* <DEDUP_REMOVED lines=8> */
[----:B------:R-:W-:-:S07]  /*0c80*/  UIMAD.WIDE.U32.X UR8, UR17, UR9, UR14, UP0 ;  /* 0x00000009110872a5 */ /* 0x000fce00080e040e */
[----:B------:R-:W-:Y:S01]  /*0c90*/  UMOV UR10, UR8 ;  /* 0x00000008000a7c82 */ /* 0x000fe20008000000 */
[----:B------:R-:W-:-:S05]  /*0ca0*/  UMOV UR11, UR9 ;  /* 0x00000009000b7c82 */ /* 0x000fca0008000000 */
.L_x_6:
[----:B------:R-:W-:Y:S01]  /*0cb0*/  UISETP.NE.AND UP0, UPT, UR45, URZ, UPT ;  /* 0x0000003f2d00728c */ /* 0x000fe2000bf05270 */
[----:B------:R-:W-:Y:S01]  /*0cc0*/  IMAD.MOV.U32 R0, RZ, RZ, 0x1 ;  /* 0x00000001ff007424 */ /* 0x000fe200078e00ff */
[----:B------:R-:W-:Y:S02]  /*0cd0*/  USHF.R.U64 UR8, UR10, UR21, UR11 ;  /* 0x000000150a087299 */ /* 0x000fe4000800120b */
[----:B------:R-:W-:Y:S02]  /*0ce0*/  ULOP3.LUT UR16, UR23, UR16, URZ, 0xc0, !UPT ;  /* 0x0000001017107292 */ /* 0x000fe4000f8ec03f */
[----:B------:R-:W-:Y:S02]  /*0cf0*/  ULOP3.LUT UR18, UR19, UR18, URZ, 0xc0, !UPT ;  /* 0x0000001213127292 */ /* 0x000fe4000f8ec03f */
[----:B------:R-:W-:-:S03]  /*0d00*/  UIMAD UR16, UR6, UR8, UR16 ;  /* 0x00000008061072a4 */ /* 0x000fc6000f8e0210 */
[----:B------:R-:W-:Y:S02]  /*0d10*/  @UP0 UIMAD UR4, UR25, UR20, UR7 ;  /* 0x00000014190402a4 */ /* 0x000fe4000f8e0207 */
[----:B------:R-:W-:-:S04]  /*0d20*/  UIADD3 UR7, -UR8, URZ, URZ ;  /* 0x0000003f08077290 */ /* 0x000fc8000fffe13f */
[----:B------:R-:W-:-:S03]  /*0d30*/  UIMAD UR6, UR7, UR22, UR24 ;  /* 0x00000016070672a4 */ /* 0x000fc6000f8e0218 */
[----:B------:R-:W-:Y:S01]  /*0d40*/  ULDC UR7, c[0x0][0x610] ;  /* 0x0001840000077ab9 */ /* 0x000fe20000000800 */
[----:B------:R-:W-:Y:S02]  /*0d50*/  UIMAD UR6, UR6, UR5, UR18 ;  /* 0x00000005060672a4 */ /* 0x000fe4000f8e0212 */
[----:B------:R-:W-:-:S04]  /*0d60*/  UIMAD UR4, UR16, UR7, UR4 ;  /* 0x00000007100472a4 */ /* 0x000fc8000f8e0204 */
[----:B------:R-:W-:Y:S02]  /*0d70*/  USEL UR42, UR6, UR4, !UP0 ;  /* 0x00000004062a7287 */ /* 0x000fe4000c000000 */
[----:B------:R-:W-:-:S12]  /*0d80*/  USEL UR41, UR4, UR6, !UP0 ;  /* 0x0000000604297287 */ /* 0x000fd8000c000000 */
.L_x_4:
[----:B------:R-:W-:-:S08]  /*0d90*/  NOP ;  /* 0x0000000000007918 */ /* 0x000fd00000000000 */
[----:B------:R-:W0:Y:S02]  /*0da0*/  USETMAXREG.TRY_ALLOC.CTAPOOL UP0, 0xf0 ;  /* 0x000000f0000079c8 */ /* 0x000e240008000600 */
[----:B0-----:R-:W-:-:S13]  /*0db0*/  PLOP3.LUT P0, PT, PT, PT, UP0, 0x80, 0x0 ;  /* 0x000000000000781c */ /* 0x001fda0003f0f008 */
[----:B------:R-:W-:Y:S05]  /*0dc0*/  @!P0 BRA `(.L_x_4) ;  /* 0xfffffffc00f08947 */ /* 0x000fea000383ffff */
[----:B------:R-:W-:Y:S01]  /*0dd0*/  ULDC.64 UR4, c[0x0][0x598] ;  /* 0x0001660000047ab9 */ /* 0x000fe20000000a00 */
[----:B------:R-:W-:Y:S01]  /*0de0*/  ULDC.64 UR36, c[0x0][0x208] ;  /* 0x0000820000247ab9 */ /* 0x000fe20000000a00 */
[----:B------:R-:W-:-:S04]  /*0df0*/  ISETP.NE.U32.AND P0, PT, RZ, UR4, PT ;  /* 0x00000004ff007c0c */ /* 0x000fc8000bf05070 */
[----:B------:R-:W-:-:S13]  /*0e00*/  ISETP.NE.AND.EX P0, PT, RZ, UR5, PT, P0 ;  /* 0x00000005ff007c0c */ /* 0x000fda000bf05300 */
[----:B------:R-:W-:Y:S05]  /*0e10*/  @!P0 BRA `(.L_x_7) ;  /* 0x00000000001c8947 */ /* 0x000fea0003800000 */
[----:B------:R-:W0:Y:S02]  /*0e20*/  LDC.64 R2, c[0x0][0x598] ;  /* 0x00016600ff027b82 */ /* 0x000e240000000a00 */
[----:B0-----:R-:W2:Y:S02]  /*0e30*/  LDG.E.64 R2, desc[UR36][R2.64] ;  /* 0x0000002402027981 */ /* 0x001ea4000c1e1b00 */
[----:B--2---:R-:W-:-:S04]  /*0e40*/  ISETP.NE.U32.AND P0, PT, R2, RZ, PT ;  /* 0x000000ff0200720c */ /* 0x004fc80003f05070 */
[----:B------:R-:W-:-:S13]  /*0e50*/  ISETP.NE.AND.EX P0, PT, R3, RZ, PT, P0 ;  /* 0x000000ff0300720c */ /* 0x000fda0003f05300 */
[----:B------:R-:W-:Y:S05]  /*0e60*/  @!P0 BRA `(.L_x_7) ;  /* 0x0000000000088947 */ /* 0x000fea0003800000 */
[----:B------:R0:W5:Y:S01]  /*0e70*/  LD.E R2, desc[UR36][R2.64] ;  /* 0x0000002402027980 */ /* 0x000162000c101900 */
[----:B------:R-:W-:Y:S05]  /*0e80*/  BRA `(.L_x_8) ;  /* 0x0000000000247947 */ /* 0x000fea0003800000 */
.L_x_7:
[----:B------:R-:W-:Y:S02]  /*0e90*/  ULDC.64 UR4, c[0x0][0x588] ;  /* 0x0001620000047ab9 */ /* 0x000fe40000000a00 */
[----:B------:R-:W-:-:S04]  /*0ea0*/  ISETP.NE.U32.AND P0, PT, RZ, UR4, PT ;  /* 0x00000004ff007c0c */ /* 0x000fc8000bf05070 */
[----:B------:R-:W-:-:S13]  /*0eb0*/  ISETP.NE.AND.EX P0, PT, RZ, UR5, PT, P0 ;  /* 0x00000005ff007c0c */ /* 0x000fda000bf05300 */
[----:B------:R-:W-:Y:S05]  /*0ec0*/  @!P0 BRA `(.L_x_9) ;  /* 0x00000000000c8947 */ /* 0x000fea0003800000 */
[----:B------:R-:W0:Y:S02]  /*0ed0*/  LDC.64 R2, c[0x0][0x588] ;  /* 0x00016200ff027b82 */ /* 0x000e240000000a00 */
[----:B0-----:R1:W5:Y:S01]  /*0ee0*/  LDG.E R2, desc[UR36][R2.64] ;  /* 0x0000002402027981 */ /* 0x001362000c1e1900 */
[----:B------:R-:W-:Y:S05]  /*0ef0*/  BRA `(.L_x_8) ;  /* 0x0000000000087947 */ /* 0x000fea0003800000 */
.L_x_9:
[----:B------:R-:W-:Y:S02]  /*0f00*/  ULDC UR4, c[0x0][0x580] ;  /* 0x0001600000047ab9 */ /* 0x000fe40000000800 */
[----:B------:R-:W-:-:S07]  /*0f10*/  IMAD.U32 R2, RZ, RZ, UR4 ;  /* 0x00000004ff027e24 */ /* 0x000fce000f8e00ff */
.L_x_8:
[----:B------:R-:W-:Y:S02]  /*0f20*/  ULDC.64 UR4, c[0x0][0x5a0] ;  /* 0x0001680000047ab9 */ /* 0x000fe40000000a00 */
[----:B------:R-:W-:-:S04]  /*0f30*/  ISETP.NE.U32.AND P0, PT, RZ, UR4, PT ;  /* 0x00000004ff007c0c */ /* 0x000fc8000bf05070 */
[----:B------:R-:W-:-:S13]  /*0f40*/  ISETP.NE.AND.EX P0, PT, RZ, UR5, PT, P0 ;  /* 0x00000005ff007c0c */ /* 0x000fda000bf05300 */
[----:B------:R-:W-:Y:S05]  /*0f50*/  @!P0 BRA `(.L_x_10) ;  /* 0x00000000001c8947 */ /* 0x000fea0003800000 */
[----:B------:R-:W2:Y:S02]  /*0f60*/  LDC.64 R4, c[0x0][0x5a0] ;  /* 0x00016800ff047b82 */ /* 0x000ea40000000a00 */
[----:B--2---:R-:W2:Y:S02]  /*0f70*/  LDG.E.64 R4, desc[UR36][R4.64] ;  /* 0x0000002404047981 */ /* 0x004ea4000c1e1b00 */
[----:B--2---:R-:W-:-:S04]  /*0f80*/  ISETP.NE.U32.AND P0, PT, R4, RZ, PT ;  /* 0x000000ff0400720c */ /* 0x004fc80003f05070 */
[----:B------:R-:W-:-:S13]  /*0f90*/  ISETP.NE.AND.EX P0, PT, R5, RZ, PT, P0 ;  /* 0x000000ff0500720c */ /* 0x000fda0003f05300 */
[----:B------:R-:W-:Y:S05]  /*0fa0*/  @!P0 BRA `(.L_x_10) ;  /* 0x0000000000088947 */ /* 0x000fea0003800000 */
[----:B------:R2:W5:Y:S01]  /*0fb0*/  LD.E R16, desc[UR36][R4.64] ;  /* 0x0000002404107980 */ /* 0x000562000c101900 */
[----:B------:R-:W-:Y:S05]  /*0fc0*/  BRA `(.L_x_11) ;  /* 0x0000000000247947 */ /* 0x000fea0003800000 */
.L_x_10:
[----:B------:R-:W-:Y:S02]  /*0fd0*/  ULDC.64 UR4, c[0x0][0x590] ;  /* 0x0001640000047ab9 */ /* 0x000fe40000000a00 */
[----:B------:R-:W-:-:S04]  /*0fe0*/  ISETP.NE.U32.AND P0, PT, RZ, UR4, PT ;  /* 0x00000004ff007c0c */ /* 0x000fc8000bf05070 */
[----:B------:R-:W-:-:S13]  /*0ff0*/  ISETP.NE.AND.EX P0, PT, RZ, UR5, PT, P0 ;  /* 0x00000005ff007c0c */ /* 0x000fda000bf05300 */
[----:B------:R-:W-:Y:S05]  /*1000*/  @!P0 BRA `(.L_x_12) ;  /* 0x00000000000c8947 */ /* 0x000fea0003800000 */
[----:B------:R-:W2:Y:S02]  /*1010*/  LDC.64 R16, c[0x0][0x590] ;  /* 0x00016400ff107b82 */ /* 0x000ea40000000a00 */
[----:B--2---:R3:W5:Y:S01]  /*1020*/  LDG.E R16, desc[UR36][R16.64] ;  /* 0x0000002410107981 */ /* 0x004762000c1e1900 */
[----:B------:R-:W-:Y:S05]  /*1030*/  BRA `(.L_x_11) ;  /* 0x0000000000087947 */ /* 0x000fea0003800000 */
.L_x_12:
[----:B------:R-:W-:Y:S02]  /*1040*/  ULDC UR4, c[0x0][0x584] ;  /* 0x0001610000047ab9 */ /* 0x000fe40000000800 */
[----:B------:R-:W-:-:S07]  /*1050*/  IMAD.U32 R16, RZ, RZ, UR4 ;  /* 0x00000004ff107e24 */ /* 0x000fce000f8e00ff */
.L_x_11:
[----:B------:R-:W-:-:S13]  /*1060*/  LOP3.LUT P0, RZ, R0, 0xff, RZ, 0xc0, !PT ;  /* 0x000000ff00ff7812 */ /* 0x000fda000780c0ff */
[----:B------:R-:W-:Y:S05]  /*1070*/  @!P0 EXIT ;  /* 0x000000000000894d */ /* 0x000fea0003800000 */
[----:B------:R-:W-:Y:S01]  /*1080*/  ULDC UR4, c[0x0][0x28c] ;  /* 0x0000a30000047ab9 */ /* 0x000fe20000000800 */
[----:B------:R-:W-:Y:S01]  /*1090*/  UMOV UR38, URZ ;  /* 0x0000003f00267c82 */ /* 0x000fe20008000000 */
[----:B------:R-:W-:Y:S01]  /*10a0*/  UIADD3 UR4, UR4, 0x3f, URZ ;  /* 0x0000003f04047890 */ /* 0x000fe2000fffe03f */
[----:B------:R-:W-:-:S03]  /*10b0*/  UMOV UR39, URZ ;  /* 0x0000003f00277c82 */ /* 0x000fc60008000000 */
[----:B------:R-:W-:-:S04]  /*10c0*/  USHF.R.S32.HI UR5, URZ, 0x1f, UR4 ;  /* 0x0000001f3f057899 */ /* 0x000fc80008011404 */
[----:B------:R-:W-:-:S04]  /*10d0*/  ULEA.HI UR5, UR5, UR4, URZ, 0x6 ;  /* 0x0000000405057291 */ /* 0x000fc8000f8f303f */
[----:B------:R-:W-:-:S12]  /*10e0*/  USHF.R.S32.HI UR44, URZ, 0x6, UR5 ;  /* 0x000000063f2c7899 */ /* 0x000fd80008011405 */
.L_x_540:
[----:B------:R-:W4:Y:S01]  /*10f0*/  S2R R0, SR_TID.X ;  /* 0x0000000000007919 */ /* 0x000f220000002100 */
[----:B------:R-:W0:Y:S01]  /*1100*/  S2UR UR6, SR_CgaCtaId ;  /* 0x00000000000679c3 */ /* 0x000e220000008800 */
[----:B------:R-:W-:Y:S02]  /*1110*/  UMOV UR46, 0x400 ;  /* 0x00000400002e7882 */ /* 0x000fe40000000000 */
[----:B0-----:R-:W-:Y:S01]  /*1120*/  ULEA UR46, UR6, UR46, 0x18 ;  /* 0x0000002e062e7291 */ /* 0x001fe2000f8ec03f */
[----:B----4-:R-:W-:-:S04]  /*1130*/  LOP3.LUT R0, R0, 0x80, RZ, 0xc0, !PT ;  /* 0x0000008000007812 */ /* 0x010fc800078ec0ff */
[----:B------:R-:W-:-:S06]  /*1140*/  SHF.R.U32.HI R0, RZ, 0x7, R0 ;  /* 0x00000007ff007819 */ /* 0x000fcc0000011600 */
[----:B------:R-:W0:Y:S02]  /*1150*/  SHFL.IDX PT, R0, R0, RZ, 0x1f ;  /* 0x00001fff00007589 */ /* 0x000e2400000e0000 */
[----:B0-----:R-:W-:-:S13]  /*1160*/  R2UR UR4, R0 ;  /* 0x00000000000472ca */ /* 0x001fda00000e0000 */
[----:B------:R-:W-:-:S04]  /*1170*/  ULEA.HI UR5, UR4, UR4, URZ, 0x1 ;  /* 0x0000000404057291 */ /* 0x000fc8000f8f083f */
[----:B------:R-:W-:-:S04]  /*1180*/  ULOP3.LUT UR5, UR5, 0x7fffe, URZ, 0xc0, !UPT ;  /* 0x0007fffe05057892 */ /* 0x000fc8000f8ec03f */
[----:B------:R-:W-:-:S03]  /*1190*/  UIADD3 UR5, UR4, -UR5, URZ ;  /* 0x8000000504057290 */ /* 0x000fc6000fffe03f */
[----:B------:R-:W-:Y:S01]  /*11a0*/  ULDC UR4, c[0x0][0x28c] ;  /* 0x0000a30000047ab9 */ /* 0x000fe20000000800 */
[----:B------:R-:W-:Y:S01]  /*11b0*/  ULEA UR5, UR5, UR46, 0xd ;  /* 0x0000002e05057291 */ /* 0x000fe2000f8e683f */
[----:B------:R-:W-:-:S03]  /*11c0*/  ISETP.LT.AND P0, PT, RZ, UR4, PT ;  /* 0x00000004ff007c0c */ /* 0x000fc6000bf01270 */
[----:B------:R-:W-:-:S04]  /*11d0*/  UIADD3 UR5, UR5, 0x100, URZ ;  /* 0x0000010005057890 */ /* 0x000fc8000fffe03f */
[----:B------:R-:W-:-:S04]  /*11e0*/  USHF.R.U32.HI UR5, URZ, 0x4, UR5 ;  /* 0x000000043f057899 */ /* 0x000fc80008011605 */
[----:B------:R-:W-:Y:S02]  /*11f0*/  ULOP3.LUT UR47, UR5, 0x3fff, URZ, 0xc0, !UPT ;  /* 0x00003fff052f7892 */ /* 0x000fe4000f8ec03f */
[----:B-1-3--:R-:W-:Y:S10]  /*1200*/  @P0 BRA `(.L_x_13) ;  /* 0x0000000000400947 */ /* 0x00aff40003800000 */
[----:B------:R-:W-:Y:S01]  /*1210*/  MOV R0, 0x0 ;  /* 0x0000000000007802 */ /* 0x000fe20000000f00 */
[----:B------:R-:W-:Y:S01]  /*1220*/  ULDC.64 UR4, c[0x4][0x68] ;  /* 0x01001a0000047ab9 */ /* 0x000fe20000000a00 */
[----:B------:R-:W-:Y:S01]  /*1230*/  ULDC.64 UR6, c[0x4][0x8] ;  /* 0x0100020000067ab9 */ /* 0x000fe20000000a00 */
[----:B--2---:R-:W-:Y:S01]  /*1240*/  MOV R4, UR4 ;  /* 0x0000000400047c02 */ /* 0x004fe20008000f00 */
[----:B------:R0:W2:Y:S01]  /*1250*/  LDC.64 R14, c[0x4][R0] ;  /* 0x01000000000e7b82 */ /* 0x0000a20000000a00 */
[----:B------:R-:W-:Y:S01]  /*1260*/  IMAD.U32 R5, RZ, RZ, UR5 ;  /* 0x00000005ff057e24 */ /* 0x000fe2000f8e00ff */
[----:B------:R-:W-:Y:S01]  /*1270*/  ULDC.64 UR4, c[0x4][0x70] ;  /* 0x01001c0000047ab9 */ /* 0x000fe20000000a00 */
[----:B------:R-:W-:Y:S01]  /*1280*/  IMAD.U32 R10, RZ, RZ, UR6 ;  /* 0x00000006ff0a7e24 */ /* 0x000fe2000f8e00ff */
[----:B------:R-:W-:Y:S01]  /*1290*/  MOV R11, UR7 ;  /* 0x00000007000b7c02 */ /* 0x000fe20008000f00 */
[----:B------:R-:W-:Y:S02]  /*12a0*/  IMAD.U32 R6, RZ, RZ, UR4 ;  /* 0x00000004ff067e24 */ /* 0x000fe4000f8e00ff */
[----:B------:R-:W-:-:S02]  /*12b0*/  IMAD.U32 R7, RZ, RZ, UR5 ;  /* 0x00000005ff077e24 */ /* 0x000fc4000f8e00ff */
[----:B------:R-:W-:Y:S02]  /*12c0*/  IMAD.MOV.U32 R8, RZ, RZ, 0x1e1 ;  /* 0x000001e1ff087424 */ /* 0x000fe400078e00ff */
[----:B------:R-:W-:Y:S02]  /*12d0*/  IMAD.MOV.U32 R12, RZ, RZ, 0x1 ;  /* 0x00000001ff0c7424 */ /* 0x000fe400078e00ff */
[----:B0-----:R-:W-:-:S07]  /*12e0*/  IMAD.MOV.U32 R13, RZ, RZ, RZ ;  /* 0x000000ffff0d7224 */ /* 0x001fce00078e00ff */
[----:B------:R-:W-:-:S07]  /*12f0*/  LEPC R20, `(.L_x_13) ;  /* 0x000000001014794e */ /* 0x000fce0000000000 */
[----:B-123-5:R-:W-:Y:S05]  /*1300*/  CALL.ABS.NOINC R14 ;  /* 0x000000000e007343 */ /* 0x02efea0003c00000 */
.L_x_13:
[----:B------:R-:W-:-:S06]  /*1310*/  ULOP3.LUT UR4, UR40, 0x1, URZ, 0xfc, !UPT ;  /* 0x0000000128047892 */ /* 0x000fcc000f8efc3f */
[----:B------:R-:W-:-:S05]  /*1320*/  IMAD.U32 R0, RZ, RZ, UR4 ;  /* 0x00000004ff007e24 */ /* 0x000fca000f8e00ff */
[----:B------:R-:W-:-:S13]  /*1330*/  ISETP.NE.AND P0, PT, R0, 0x3, PT ;  /* 0x000000030000780c */ /* 0x000fda0003f05270 */
[----:B------:R-:W-:Y:S05]  /*1340*/  @!P0 BRA `(.L_x_14) ;  /* 0x0000000000048947 */ /* 0x000fea0003800000 */
[----:B------:R-:W-:Y:S01]  /*1350*/  BPT.TRAP 0x1 ;  /* 0x000000040000795c */ /* 0x000fe20000300000 */
.L_x_14:
[----:B------:R-:W-:Y:S01]  /*1360*/  IMAD.U32 R0, RZ, RZ, UR38 ;  /* 0x00000026ff007e24 */ /* 0x000fe2000f8e00ff */
[----:B-1----:R-:W-:-:S04]  /*1370*/  MOV R3, UR39 ;  /* 0x0000002700037c02 */ /* 0x002fc80008000f00 */
[----:B------:R-:W-:Y:S02]  /*1380*/  LEA R3, R3, UR46, 0x3 ;  /* 0x0000002e03037c11 */ /* 0x000fe4000f8e18ff */
[----:B------:R-:W-:-:S04]  /*1390*/  SHF.L.U32 R0, R0, 0x1f, RZ ;  /* 0x0000001f00007819 */ /* 0x000fc800000006ff */
[----:B------:R0:W1:Y:S01]  /*13a0*/  SYNCS.PHASECHK.TRANS64.TRYWAIT P1, [R3+URZ], R0 ;  /* 0x00000000030075a7 */ /* 0x000062000802017f */
[----:B------:R-:W-:Y:S05]  /*13b0*/  @!P0 BRA `(.L_x_15) ;  /* 0x0000000000048947 */ /* 0x000fea0003800000 */
[----:B------:R-:W-:Y:S01]  /*13c0*/  BPT.TRAP 0x1 ;  /* 0x000000040000795c */ /* 0x000fe20000300000 */
.L_x_15:
[----:B-1----:R-:W-:Y:S05]  /*13d0*/  @P1 BRA `(.L_x_16) ;  /* 0x0000000000081947 */ /* 0x002fea0003800000 */
[----:B------:R-:W1:Y:S02]  /*13e0*/  SYNCS.PHASECHK.TRANS64.TRYWAIT P1, [R3+URZ], R0 ;  /* 0x00000000030075a7 */ /* 0x000e64000802017f */
[----:B-1----:R-:W-:Y:S05]  /*13f0*/  @!P1 BRA `(.L_x_17) ;  /* 0x000001a000989947 */ /* 0x002fea0003800000 */
.L_x_16:
[----:B------:R-:W-:-:S04]  /*1400*/  UISETP.LT.AND UP0, UPT, UR44, 0x1, UPT ;  /* 0x000000012c00788c */ /* 0x000fc8000bf01270 */
[----:B------:R-:W-:-:S04]  /*1410*/  USEL UR4, UR44, 0x1, UP0 ;  /* 0x000000012c047887 */ /* 0x000fc80008000000 */
[----:B------:R-:W-:-:S06]  /*1420*/  UIADD3 UR4, UR44, -UR4, URZ ;  /* 0x800000042c047290 */ /* 0x000fcc000fffe03f */
[----:B01----:R-:W-:Y:S02]  /*1430*/  IMAD.U32 R0, RZ, RZ, UR4 ;  /* 0x00000004ff007e24 */ /* 0x003fe4000f8e00ff */
[----:B------:R-:W-:Y:S01]  /*1440*/  IMAD.U32 R3, RZ, RZ, UR4 ;  /* 0x00000004ff037e24 */ /* 0x000fe2000f8e00ff */
[----:B------:R-:W-:Y:S05]  /*1450*/  WARPSYNC.ALL ;  /* 0x0000000000007948 */ /* 0x000fea0003800000 */
[----:B------:R-:W-:Y:S01]  /*1460*/  ISETP.GE.AND P1, PT, R0, 0x1, PT ;  /* 0x000000010000780c */ /* 0x000fe20003f26270 */
[----:B------:R-:W-:Y:S01]  /*1470*/  UIADD3 UR46, UR46, 0x18100, URZ ;  /* 0x000181002e2e7890 */ /* 0x000fe2000fffe03f */
[----:B------:R-:W-:Y:S01]  /*1480*/  WARPGROUP.ARRIVE ;  /* 0x00000000000079c5 */ /* 0x000fe20000000000 */
[----:B------:R-:W-:Y:S01]  /*1490*/  ULOP3.LUT UR4, UR47, 0x10000, URZ, 0xfc, !UPT ;  /* 0x000100002f047892 */ /* 0x000fe2000f8efc3f */
[----:B-----5:R0:W-:Y:S01]  /*14a0*/  STL [R1+0x2c4], R16 ;  /* 0x0002c41001007387 */ /* 0x0201e20000100800 */
[----:B------:R-:W-:-:S02]  /*14b0*/  USHF.R.U32.HI UR46, URZ, 0x4, UR46 ;  /* 0x000000043f2e7899 */ /* 0x000fc4000801162e */
[----:B------:R-:W-:Y:S01]  /*14c0*/  ULEA UR6, UR39, UR4, 0xb ;  /* 0x0000000427067291 */ /* 0x000fe2000f8e583f */
[----:B------:R1:W-:Y:S01]  /*14d0*/  STL [R1+0x2c0], R3 ;  /* 0x0002c00301007387 */ /* 0x0003e20000100800 */
[----:B------:R-:W-:Y:S01]  /*14e0*/  ULOP3.LUT UR5, UR46, 0x3fff, URZ, 0xc0, !UPT ;  /* 0x00003fff2e057892 */ /* 0x000fe2000f8ec03f */
[----:B------:R-:W-:Y:S01]  /*14f0*/  UMOV UR9, 0x40000040 ;  /* 0x4000004000097882 */ /* 0x000fe20000000000 */
[----:B------:R-:W-:Y:S02]  /*1500*/  UMOV UR11, 0x40000040 ;  /* 0x40000040000b7882 */ /* 0x000fe40000000000 */
[----:B------:R-:W-:Y:S01]  /*1510*/  ULOP3.LUT UR5, UR5, 0x10000, URZ, 0xfc, !UPT ;  /* 0x0001000005057892 */ /* 0x000fe2000f8efc3f */
[----:B------:R4:W-:Y:S01]  /*1520*/  STL [R1+0x2bc], R2 ;  /* 0x0002bc0201007387 */ /* 0x0009e20000100800 */
[----:B------:R-:W-:Y:S02]  /*1530*/  UMOV UR8, UR6 ;  /* 0x0000000600087c82 */ /* 0x000fe40008000000 */
[----:B------:R-:W-:-:S07]  /*1540*/  ULEA UR7, UR39, UR5, 0xb ;  /* 0x0000000527077291 */ /* 0x000fce000f8e583f */
[----:B------:R-:W-:Y:S02]  /*1550*/  UMOV UR10, UR7 ;  /* 0x00000007000a7c82 */ /* 0x000fe40008000000 */
[----:B------:R-:W-:Y:S01]  /*1560*/  HGMMA.64x256x16.F32.BF16 R24, gdesc[UR8], RZ, !UPT, gsb0 ;  /* 0x03e00000081879f0 */ /* 0x000fe2000c0018ff */
[----:B------:R-:W-:Y:S01]  /*1570*/  UIADD3 UR8, UR6, 0x400, URZ ;  /* 0x0000040006087890 */ /* 0x000fe2000fffe03f */
[----:B------:R-:W-:Y:S01]  /*1580*/  UMOV UR9, 0x40000040 ;  /* 0x4000004000097882 */ /* 0x000fe20000000000 */
[----:B------:R-:W-:Y:S02]  /*1590*/  WARPGROUP.DEPBAR.LE gsb0, 0x0 ;  /* 0x00008000000079c5 */ /* 0x000fe40000010000 */
[----:B------:R-:W-:Y:S01]  /*15a0*/  STL.64 [R1], R24 ;  /* 0x0000001801007387 */ /* 0x000fe20000100a00 */
[----:B------:R-:W-:Y:S01]  /*15b0*/  IMAD.MOV.U32 R235, RZ, RZ, R46 ;  /* 0x000000ffffeb7224 */ /* 0x000fe200078e002e */
[----:B------:R-:W-:Y:S01]  /*15c0*/  MOV R234, R47 ;  /* 0x0000002f00ea7202 */ /* 0x000fe20000000f00 */
[----:B------:R-:W-:Y:S01]  /*15d0*/  IMAD.MOV.U32 R233, RZ, RZ, R48 ;  /* 0x000000ffffe97224 */ /* 0x000fe200078e0030 */
[----:B------:R-:W-:Y:S01]  /*15e0*/  STL.64 [R1+0x8], R26 ;  /* 0x0000081a01007387 */ /* 0x000fe20000100a00 */
        /* <DEDUP_REMOVED lines=55> */
[----:B--2---:R-:W-:Y:S01]  /*1960*/  MOV R5, R147 ;  /* 0x0000009300057202 */ /* 0x004fe20000000f00 */
[----:B------:R-:W-:Y:S01]  /*1970*/  IMAD.MOV.U32 R168, RZ, RZ, R84 ;  /* 0x000000ffffa87224 */ /* 0x000fe200078e0054 */
[----:B------:R2:W-:Y:S01]  /*1980*/  STL.64 [R1+0x50], R44 ;  /* 0x0000502c01007387 */ /* 0x0005e20000100a00 */
[----:B------:R-:W-:-:S02]  /*1990*/  IMAD.MOV.U32 R169, RZ, RZ, R85 ;  /* 0x000000ffffa97224 */ /* 0x000fc400078e0055 */
[----:B------:R-:W-:Y:S01]  /*19a0*/  IMAD.MOV.U32 R170, RZ, RZ, R86 ;  /* 0x000000ffffaa7224 */ /* 0x000fe200078e0056 */
[----:B------:R-:W-:Y:S01]  /*19b0*/  STL [R1+0x578], R160 ;  /* 0x000578a001007387 */ /* 0x000fe20000100800 */
[----:B------:R-:W-:Y:S02]  /*19c0*/  IMAD.MOV.U32 R172, RZ, RZ, R88 ;  /* 0x000000ffffac7224 */ /* 0x000fe400078e0058 */
[----:B------:R-:W-:Y:S02]  /*19d0*/  IMAD.MOV.U32 R173, RZ, RZ, R89 ;  /* 0x000000ffffad7224 */ /* 0x000fe400078e0059 */
[----:B------:R-:W-:Y:S02]  /*19e0*/  IMAD.MOV.U32 R174, RZ, RZ, R90 ;  /* 0x000000ffffae7224 */ /* 0x000fe400078e005a */
[----:B------:R-:W-:Y:S02]  /*19f0*/  IMAD.MOV.U32 R175, RZ, RZ, R91 ;  /* 0x000000ffffaf7224 */ /* 0x000fe400078e005b */
[----:B------:R-:W-:-:S02]  /*1a00*/  IMAD.MOV.U32 R177, RZ, RZ, R93 ;  /* 0x000000ffffb17224 */ /* 0x000fc400078e005d */
[----:B------:R-:W-:Y:S02]  /*1a10*/  IMAD.MOV.U32 R178, RZ, RZ, R94 ;  /* 0x000000ffffb27224 */ /* 0x000fe400078e005e */
        /* <DEDUP_REMOVED lines=32> */
[----:B---3--:R-:W-:Y:S02]  /*1c20*/  IMAD.MOV.U32 R17, RZ, RZ, R135 ;  /* 0x000000ffff117224 */ /* 0x008fe400078e0087 */
[----:B0-----:R-:W-:Y:S02]  /*1c30*/  IMAD.MOV.U32 R16, RZ, RZ, R136 ;  /* 0x000000ffff107224 */ /* 0x001fe400078e0088 */
        /* <DEDUP_REMOVED lines=9> */
[----:B-1----:R-:W-:Y:S02]  /*1cd0*/  IMAD.MOV.U32 R3, RZ, RZ, R149 ;  /* 0x000000ffff037224 */ /* 0x002fe400078e0095 */
[----:B----4-:R-:W-:Y:S02]  /*1ce0*/  IMAD.MOV.U32 R2, RZ, RZ, R150 ;  /* 0x000000ffff027224 */ /* 0x010fe400078e0096 */
[----:B------:R-:W-:Y:S02]  /*1cf0*/  IMAD.MOV.U32 R0, RZ, RZ, R151 ;  /* 0x000000ffff007224 */ /* 0x000fe400078e0097 */
[----:B--2---:R-:W-:-:S06]  /*1d00*/  WARPGROUP.ARRIVE ;  /* 0x00000000000079c5 */ /* 0x004fcc0000000000 */
[----:B------:R-:W-:Y:S03]  /*1d10*/  HGMMA.64x256x16.F32.BF16 R24, gdesc[UR8], RZ, !UPT, gsb0 ;  /* 0x03e00000081879f0 */ /* 0x000fe6000c0018ff */
[----:B------:R-:W-:Y:S02]  /*1d20*/  WARPGROUP.DEPBAR.LE gsb0, 0x0 ;  /* 0x00008000000079c5 */ /* 0x000fe40000010000 */
[----:B------:R-:W-:Y:S04]  /*1d30*/  STL.64 [R1+0x570], R150 ;  /* 0x0005709601007387 */ /* 0x000fe80000100a00 */
        /* <DEDUP_REMOVED lines=20> */
[----:B------:R0:W-:Y:S04]  /*1e80*/  STL.64 [R1+0x4c8], R108 ;  /* 0x0004c86c01007387 */ /* 0x0001e80000100a00 */
[----:B0-----:R-:W2:Y:S04]  /*1e90*/  LDL.LU R108, [R1] ;  /* 0x00000000016c7983 */ /* 0x001ea80000300800 */
[----:B------:R-:W2:Y:S04]  /*1ea0*/  LDL.LU R109, [R1+0x4] ;  /* 0x00000400016d7983 */ /* 0x000ea80000300800 */
        /* <DEDUP_REMOVED lines=19> */
[----:B------:R-:W2:Y:S01]  /*1fe0*/  LDL.LU R129, [R1+0x54] ;  /* 0x0000540001817983 */ /* 0x000ea20000300800 */
        /* <DEDUP_REMOVED lines=20> */
[----:B------:R-:W-:Y:S01]  /*2130*/  UIADD3 UR8, UR6, 0x2, URZ ;  /* 0x0000000206087890 */ /* 0x000fe2000fffe03f */
[----:B------:R-:W-:Y:S01]  /*2140*/  IMAD.MOV.U32 R143, RZ, RZ, R222 ;  /* 0x000000ffff8f7224 */ /* 0x000fe200078e00de */
[----:B------:R-:W-:Y:S01]  /*2150*/  UIADD3 UR10, UR7, 0x2, URZ ;  /* 0x00000002070a7890 */ /* 0x000fe2000fffe03f */
[----:B------:R-:W-:Y:S01]  /*2160*/  IMAD.MOV.U32 R144, RZ, RZ, R221 ;  /* 0x000000ffff907224 */ /* 0x000fe200078e00dd */
[----:B------:R-:W-:Y:S01]  /*2170*/  UMOV UR9, 0x40000040 ;  /* 0x4000004000097882 */ /* 0x000fe20000000000 */
[----:B------:R-:W-:Y:S01]  /*2180*/  IMAD.MOV.U32 R146, RZ, RZ, R219 ;  /* 0x000000ffff927224 */ /* 0x000fe200078e00db */
[----:B------:R-:W-:Y:S01]  /*2190*/  UMOV UR11, 0x40000040 ;  /* 0x40000040000b7882 */ /* 0x000fe20000000000 */
        /* <DEDUP_REMOVED lines=22> */
[----:B------:R-:W-:-:S06]  /*2300*/  IMAD.MOV.U32 R234, RZ, RZ, R2 ;  /* 0x000000ffffea7224 */ /* 0x000fcc00078e0002 */
[----:B--2---:R-:W-:-:S06]  /*2310*/  WARPGROUP.ARRIVE ;  /* 0x00000000000079c5 */ /* 0x004fcc0000000000 */
[----:B------:R-:W-:Y:S03]  /*2320*/  HGMMA.64x256x16.F32.BF16 R108, gdesc[UR8], R108, gsb0 ;  /* 0x03e00000086c79f0 */ /* 0x000fe6000800186c */
[----:B------:R-:W-:Y:S02]  /*2330*/  WARPGROUP.DEPBAR.LE gsb0, 0x0 ;  /* 0x00008000000079c5 */ /* 0x000fe40000010000 */
[----:B------:R-:W-:Y:S04]  /*2340*/  STL.64 [R1], R108 ;  /* 0x0000006c01007387 */ /* 0x000fe80000100a00 */
        /* <DEDUP_REMOVED lines=63> */
[----:B0-----:R-:W2:Y:S04]  /*2740*/  LDL.LU R160, [R1+0x578] ;  /* 0x0005780001a07983 */ /* 0x001ea80000300800 */
[----:B------:R-:W3:Y:S04]  /*2750*/  LDL.LU.64 R150, [R1+0x570] ;  /* 0x0005700001967983 */ /* 0x000ee80000300a00 */
        /* <DEDUP_REMOVED lines=20> */
[----:B------:R-:W3:Y:S01]  /*28a0*/  LDL.LU.64 R108, [R1+0x4c8] ;  /* 0x0004c800016c7983 */ /* 0x000ee20000300a00 */
[----:B------:R-:W-:Y:S01]  /*28b0*/  UIADD3 UR8, UR6, 0x402, URZ ;  /* 0x0000040206087890 */ /* 0x000fe2000fffe03f */
[----:B------:R-:W-:Y:S01]  /*28c0*/  UMOV UR9, 0x40000040 ;  /* 0x4000004000097882 */ /* 0x000fe20000000000 */
[----:B---3--:R-:W-:-:S07]  /*28d0*/  WARPGROUP.ARRIVE ;  /* 0x00000000000079c5 */ /* 0x008fce0000000000 */
[----:B------:R-:W-:Y:S03]  /*28e0*/  HGMMA.64x256x16.F32.BF16 R24, gdesc[UR8], R24, gsb0 ;  /* 0x03e00000081879f0 */ /* 0x000fe60008001818 */
        /* <DEDUP_REMOVED lines=65> */
[----:B0-----:R-:W3:Y:S04]  /*2d00*/  LDL.LU.64 R24, [R1] ;  /* 0x0000000001187983 */ /* 0x001ee80000300a00 */
        /* <DEDUP_REMOVED lines=63> */
[----:B------:R-:W-:-:S02]  /*3100*/  UIADD3 UR8, UR6, 0x4, URZ ;  /* 0x0000000406087890 */ /* 0x000fc4000fffe03f */
[----:B------:R-:W-:Y:S01]  /*3110*/  UIADD3 UR10, UR7, 0x4, URZ ;  /* 0x00000004070a7890 */ /* 0x000fe2000fffe03f */
[----:B------:R-:W-:Y:S01]  /*3120*/  UMOV UR9, 0x40000040 ;  /* 0x4000004000097882 */ /* 0x000fe20000000000 */
[----:B------:R-:W-:Y:S01]  /*3130*/  UMOV UR11, 0x40000040 ;  /* 0x40000040000b7882 */ /* 0x000fe20000000000 */
[----:B---3--:R-:W-:-:S06]  /*3140*/  WARPGROUP.ARRIVE ;  /* 0x00000000000079c5 */ /* 0x008fcc0000000000 */
[----:B------:R-:W-:Y:S03]  /*3150*/  HGMMA.64x256x16.F32.BF16 R24, gdesc[UR8], R24, gsb0 ;  /* 0x03e00000081879f0 */ /* 0x000fe60008001818 */
[----:B------:R-:W-:Y:S02]  /*3160*/  WARPGROUP.DEPBAR.LE gsb0, 0x0 ;  /* 0x00008000000079c5 */ /* 0x000fe40000010000 */
[----:B------:R-:W-:Y:S01]  /*3170*/  STL.64 [R1], R24 ;  /* 0x0000001801007387 */ /* 0x000fe20000100a00 */
[----:B------:R-:W-:Y:S01]  /*3180*/  MOV R4, R150 ;  /* 0x0000009600047202 */ /* 0x000fe20000000f00 */
[----:B------:R-:W-:Y:S01]  /*3190*/  IMAD.MOV.U32 R0, RZ, RZ, R151 ;  /* 0x000000ffff007224 */ /* 0x000fe200078e0097 */
[----:B------:R-:W-:Y:S01]  /*31a0*/  MOV R9, R145 ;  /* 0x0000009100097202 */ /* 0x000fe20000000f00 */
        /* <DEDUP_REMOVED lines=36> */
[----:B------:R0:W-:Y:S01]  /*33f0*/  STL.64 [R1+0x50], R44 ;  /* 0x0000502c01007387 */ /* 0x0001e20000100a00 */
[----:B------:R-:W-:Y:S01]  /*3400*/  IMAD.MOV.U32 R210, RZ, RZ, R126 ;  /* 0x000000ffffd27224 */ /* 0x000fe200078e007e */
[----:B------:R-:W-:Y:S01]  /*3410*/  MOV R179, R95 ;  /* 0x0000005f00b37202 */ /* 0x000fe20000000f00 */
[----:B------:R-:W-:Y:S01]  /*3420*/  IMAD.MOV.U32 R211, RZ, RZ, R127 ;  /* 0x000000ffffd37224 */ /* 0x000fe200078e007f */
[----:B------:R-:W3:Y:S01]  /*3430*/  LDL.LU.64 R150, [R1+0x4c0] ;  /* 0x0004c00001967983 */ /* 0x000ee20000300a00 */
        /* <DEDUP_REMOVED lines=36> */
[----:B------:R-:W-:-:S02]  /*3680*/  IMAD.MOV.U32 R187, RZ, RZ, R103 ;  /* 0x000000ffffbb7224 */ /* 0x000fc400078e0067 */
[----:B------:R-:W-:Y:S01]  /*3690*/  IMAD.MOV.U32 R185, RZ, RZ, R101 ;  /* 0x000000ffffb97224 */ /* 0x000fe200078e0065 */
[----:B------:R-:W3:Y:S01]  /*36a0*/  LDL.LU.64 R130, [R1+0x470] ;  /* 0x0004700001827983 */ /* 0x000ee20000300a00 */
[----:B------:R-:W-:Y:S02]  /*36b0*/  IMAD.MOV.U32 R182, RZ, RZ, R98 ;  /* 0x000000ffffb67224 */ /* 0x000fe400078e0062 */
[----:B------:R-:W-:Y:S01]  /*36c0*/  IMAD.MOV.U32 R183, RZ, RZ, R99 ;  /* 0x000000ffffb77224 */ /* 0x000fe200078e0063 */
[----:B------:R-:W3:Y:S01]  /*36d0*/  LDL.LU.64 R128, [R1+0x468] ;  /* 0x0004680001807983 */ /* 0x000ee20000300a00 */
[----:B------:R-:W-:Y:S02]  /*36e0*/  IMAD.MOV.U32 R180, RZ, RZ, R96 ;  /* 0x000000ffffb47224 */ /* 0x000fe400078e0060 */
        /* <DEDUP_REMOVED lines=82> */
[----:B0-----:R-:W3:Y:S04]  /*3c10*/  LDL.LU.64 R44, [R1+0x318] ;  /* 0x00031800012c7983 */ /* 0x001ee80000300a00 */
        /* <DEDUP_REMOVED lines=11> */
[----:B------:R-:W-:-:S02]  /*3cd0*/  UMOV UR9, 0x40000040 ;  /* 0x4000004000097882 */ /* 0x000fc40000000000 */
[----:B--2---:R-:W-:Y:S01]  /*3ce0*/  STL [R1+0x2b8], R160 ;  /* 0x0002b8a001007387 */ /* 0x004fe20000100800 */
[----:B---3--:R-:W-:-:S06]  /*3cf0*/  WARPGROUP.ARRIVE ;  /* 0x00000000000079c5 */ /* 0x008fcc0000000000 */
        /* <DEDUP_REMOVED lines=61> */
[----:B------:R-:W-:-:S02]  /*40d0*/  IMAD.MOV.U32 R142, RZ, RZ, R226 ;  /* 0x000000ffff8e7224 */ /* 0x000fc400078e00e2 */
[----:B------:R-:W-:Y:S02]  /*40e0*/  IMAD.MOV.U32 R144, RZ, RZ, R224 ;  /* 0x000000ffff907224 */ /* 0x000fe400078e00e0 */
[----:B------:R-:W-:Y:S01]  /*40f0*/  IMAD.MOV.U32 R145, RZ, RZ, R223 ;  /* 0x000000ffff917224 */ /* 0x000fe200078e00df */
[----:B------:R-:W-:Y:S01]  /*4100*/  MOV R223, R15 ;  /* 0x0000000f00df7202 */ /* 0x000fe20000000f00 */
[----:B------:R-:W-:Y:S02]  /*4110*/  IMAD.MOV.U32 R146, RZ, RZ, R222 ;  /* 0x000000ffff927224 */ /* 0x000fe400078e00de */
[----:B------:R-:W-:Y:S02]  /*4120*/  IMAD.MOV.U32 R147, RZ, RZ, R221 ;  /* 0x000000ffff937224 */ /* 0x000fe400078e00dd */
[----:B------:R-:W-:Y:S01]  /*4130*/  IMAD.MOV.U32 R149, RZ, RZ, R219 ;  /* 0x000000ffff957224 */ /* 0x000fe200078e00db */
[----:B------:R-:W-:Y:S01]  /*4140*/  MOV R219, R20 ;  /* 0x0000001400db7202 */ /* 0x000fe20000000f00 */
[----:B------:R-:W-:-:S02]  /*4150*/  IMAD.MOV.U32 R150, RZ, RZ, R218 ;  /* 0x000000ffff967224 */ /* 0x000fc400078e00da */
[----:B------:R-:W-:Y:S02]  /*4160*/  IMAD.MOV.U32 R151, RZ, RZ, R217 ;  /* 0x000000ffff977224 */ /* 0x000fe400078e00d9 */
[----:B------:R-:W-:Y:S02]  /*4170*/  IMAD.MOV.U32 R130, RZ, RZ, R16 ;  /* 0x000000ffff827224 */ /* 0x000fe400078e0010 */
        /* <DEDUP_REMOVED lines=8> */
[----:B------:R-:W-:Y:S01]  /*4200*/  IMAD.MOV.U32 R218, RZ, RZ, R21 ;  /* 0x000000ffffda7224 */ /* 0x000fe200078e0015 */
[----:B------:R0:W5:Y:S01]  /*4210*/  LDL.LU R16, [R1+0x2c4] ;  /* 0x0002c40001107983 */ /* 0x0001620000300800 */
[----:B------:R-:W-:-:S02]  /*4220*/  IMAD.MOV.U32 R220, RZ, RZ, R19 ;  /* 0x000000ffffdc7224 */ /* 0x000fc400078e0013 */
[----:B------:R-:W-:Y:S01]  /*4230*/  IMAD.MOV.U32 R221, RZ, RZ, R18 ;  /* 0x000000ffffdd7224 */ /* 0x000fe200078e0012 */
[----:B------:R0:W5:Y:S01]  /*4240*/  LDL.LU R3, [R1+0x2c0] ;  /* 0x0002c00001037983 */ /* 0x0001620000300800 */
[----:B------:R-:W-:Y:S02]  /*4250*/  IMAD.MOV.U32 R222, RZ, RZ, R17 ;  /* 0x000000ffffde7224 */ /* 0x000fe400078e0011 */
[----:B------:R-:W-:Y:S01]  /*4260*/  IMAD.MOV.U32 R224, RZ, RZ, R14 ;  /* 0x000000ffffe07224 */ /* 0x000fe200078e000e */
[----:B------:R0:W5:Y:S01]  /*4270*/  LDL.LU R2, [R1+0x2bc] ;  /* 0x0002bc0001027983 */ /* 0x0001620000300800 */
[----:B------:R-:W-:Y:S02]  /*4280*/  IMAD.MOV.U32 R225, RZ, RZ, R13 ;  /* 0x000000ffffe17224 */ /* 0x000fe400078e000d */
[----:B------:R-:W-:Y:S02]  /*4290*/  IMAD.MOV.U32 R226, RZ, RZ, R12 ;  /* 0x000000ffffe27224 */ /* 0x000fe400078e000c */
[----:B------:R-:W-:-:S02]  /*42a0*/  IMAD.MOV.U32 R228, RZ, RZ, R10 ;  /* 0x000000ffffe47224 */ /* 0x000fc400078e000a */
[----:B------:R-:W-:Y:S02]  /*42b0*/  IMAD.MOV.U32 R229, RZ, RZ, R9 ;  /* 0x000000ffffe57224 */ /* 0x000fe400078e0009 */
        /* <DEDUP_REMOVED lines=71> */
[----:B-1----:R0:W5:Y:S04]  /*4730*/  LDL.LU R160, [R1+0x2b8] ;  /* 0x0002b80001a07983 */ /* 0x0021680000300800 */
[----:B------:R-:W2:Y:S04]  /*4740*/  LDL.LU.64 R150, [R1+0x2b0] ;  /* 0x0002b00001967983 */ /* 0x000ea80000300a00 */
        /* <DEDUP_REMOVED lines=20> */
[----:B------:R-:W2:Y:S01]  /*4890*/  LDL.LU.64 R108, [R1+0x208] ;  /* 0x00020800016c7983 */ /* 0x000ea20000300a00 */
[----:B------:R-:W-:Y:S01]  /*48a0*/  UIADD3 UR8, UR6, 0x406, URZ ;  /* 0x0000040606087890 */ /* 0x000fe2000fffe03f */
[----:B------:R-:W-:Y:S01]  /*48b0*/  UMOV UR9, 0x40000040 ;  /* 0x4000004000097882 */ /* 0x000fe20000000000 */
[----:B--2---:R-:W-:-:S07]  /*48c0*/  WARPGROUP.ARRIVE ;  /* 0x00000000000079c5 */ /* 0x004fce0000000000 */
[----:B------:R-:W-:Y:S03]  /*48d0*/  HGMMA.64x256x16.F32.BF16 R24, gdesc[UR8], R24, gsb0 ;  /* 0x03e00000081879f0 */ /* 0x000fe60008001818 */
[----:B------:R-:W-:Y:S02]  /*48e0*/  WARPGROUP.DEPBAR.LE gsb0, 0x0 ;  /* 0x00008000000079c5 */ /* 0x000fe40000010000 */
[----:B0-----:R-:W-:Y:S05]  /*48f0*/  @!P1 BRA `(.L_x_18) ;  /* 0x0000004000b49947 */ /* 0x001fea0003800000 */
[----:B------:R-:W-:-:S04]  /*4900*/  UIADD3 UR6, UR39, 0x1, URZ ;  /* 0x0000000127067890 */ /* 0x000fc8000fffe03f */
[----:B------:R-:W-:-:S04]  /*4910*/  UISETP.NE.AND UP0, UPT, UR6, 0x3, UPT ;  /* 0x000000030600788c */ /* 0x000fc8000bf05270 */
[----:B------:R-:W-:Y:S02]  /*4920*/  USEL UR7, URZ, 0x1, UP0 ;  /* 0x000000013f077887 */ /* 0x000fe40008000000 */
[----:B------:R-:W-:Y:S02]  /*4930*/  USEL UR6, UR6, URZ, UP0 ;  /* 0x0000003f06067287 */ /* 0x000fe40008000000 */
[----:B------:R-:W-:-:S06]  /*4940*/  ULOP3.LUT UR7, UR38, UR7, URZ, 0x3c, !UPT ;  /* 0x0000000726077292 */ /* 0x000fcc000f8e3c3f */
[----:B------:R-:W-:Y:S01]  /*4950*/  IMAD.U32 R0, RZ, RZ, UR7 ;  /* 0x00000007ff007e24 */ /* 0x000fe2000f8e00ff */
[----:B------:R-:W-:-:S06]  /*4960*/  UMOV UR7, UR39 ;  /* 0x0000002700077c82 */ /* 0x000fcc0008000000 */
.L_x_25:
[----:B------:R-:W-:Y:S05]  /*4970*/  @!P0 BRA `(.L_x_19) ;  /* 0x0000000000048947 */ /* 0x000fea0003800000 */
[----:B------:R-:W-:Y:S01]  /*4980*/  BPT.TRAP 0x1 ;  /* 0x000000040000795c */ /* 0x000fe20000300000 */
.L_x_19:
[----:B------:R-:W0:Y:S01]  /*4990*/  S2UR UR8, SR_CgaCtaId ;  /* 0x00000000000879c3 */ /* 0x000e220000008800 */
[----:B------:R-:W-:Y:S01]  /*49a0*/  UMOV UR12, 0x400 ;  /* 0x00000400000c7882 */ /* 0x000fe20000000000 */
[----:B------:R-:W-:Y:S01]  /*49b0*/  SHF.L.U32 R4, R0, 0x1f, RZ ;  /* 0x0000001f00047819 */ /* 0x000fe200000006ff */
[----:B0-----:R-:W-:-:S04]  /*49c0*/  ULEA UR12, UR8, UR12, 0x18 ;  /* 0x0000000c080c7291 */ /* 0x001fc8000f8ec03f */
[----:B------:R-:W-:-:S09]  /*49d0*/  ULEA UR8, UR6, UR12, 0x3 ;  /* 0x0000000c06087291 */ /* 0x000fd2000f8e183f */
[----:B------:R0:W1:Y:S01]  /*49e0*/  SYNCS.PHASECHK.TRANS64.TRYWAIT P1, [UR8], R4 ;  /* 0x00000004ff0075a7 */ /* 0x0000620008020148 */
[----:B------:R-:W-:Y:S05]  /*49f0*/  @!P0 BRA `(.L_x_20) ;  /* 0x0000000000048947 */ /* 0x000fea0003800000 */
[----:B------:R-:W-:Y:S01]  /*4a00*/  BPT.TRAP 0x1 ;  /* 0x000000040000795c */ /* 0x000fe20000300000 */
.L_x_20:
[----:B-1----:R-:W-:Y:S05]  /*4a10*/  @P1 BRA `(.L_x_21) ;  /* 0x0000000000081947 */ /* 0x002fea0003800000 */
[----:B------:R-:W1:Y:S02]  /*4a20*/  SYNCS.PHASECHK.TRANS64.TRYWAIT P1, [UR8], R4 ;  /* 0x00000004ff0075a7 */ /* 0x000e640008020148 */
[----:B-1----:R-:W-:Y:S05]  /*4a30*/  @!P1 BRA `(.L_x_22) ;  /* 0x0000016c001c9947 */ /* 0x002fea0003800000 */
.L_x_21:
        /* <DEDUP_REMOVED lines=64> */
[----:B--2---:R-:W2:Y:S04]  /*4e40*/  LDL.LU.64 R24, [R1] ;  /* 0x0000000001187983 */ /* 0x004ea80000300a00 */
        /* <DEDUP_REMOVED lines=63> */
[----:B------:R-:W-:-:S02]  /*5240*/  ULEA UR13, UR6, UR4, 0xb ;  /* 0x00000004060d7291 */ /* 0x000fc4000f8e583f */
[----:B------:R-:W-:Y:S01]  /*5250*/  ULEA UR14, UR6, UR5, 0xb ;  /* 0x00000005060e7291 */ /* 0x000fe2000f8e583f */
[----:B-----5:R-:W-:Y:S01]  /*5260*/  STL [R1+0x2c8], R16 ;  /* 0x0002c81001007387 */ /* 0x020fe20000100800 */
[----:B------:R-:W-:Y:S01]  /*5270*/  UMOV UR9, 0x40000040 ;  /* 0x4000004000097882 */ /* 0x000fe20000000000 */
[----:B------:R-:W-:Y:S02]  /*5280*/  UMOV UR11, 0x40000040 ;  /* 0x40000040000b7882 */ /* 0x000fe40000000000 */
[----:B------:R-:W-:Y:S01]  /*5290*/  UMOV UR8, UR13 ;  /* 0x0000000d00087c82 */ /* 0x000fe20008000000 */
[----:B------:R-:W-:Y:S01]  /*52a0*/  STL [R1+0x2c4], R3 ;  /* 0x0002c40301007387 */ /* 0x000fe20000100800 */
[----:B------:R-:W-:-:S03]  /*52b0*/  UMOV UR10, UR14 ;  /* 0x0000000e000a7c82 */ /* 0x000fc60008000000 */
[----:B------:R3:W-:Y:S04]  /*52c0*/  STL [R1+0x2c0], R2 ;  /* 0x0002c00201007387 */ /* 0x0007e80000100800 */
[----:B------:R4:W-:Y:S01]  /*52d0*/  STL [R1+0x2bc], R0 ;  /* 0x0002bc0001007387 */ /* 0x0009e20000100800 */
[----:B--2---:R-:W-:-:S06]  /*52e0*/  WARPGROUP.ARRIVE ;  /* 0x00000000000079c5 */ /* 0x004fcc0000000000 */
[----:B------:R-:W-:Y:S03]  /*52f0*/  HGMMA.64x256x16.F32.BF16 R24, gdesc[UR8], R24, gsb0 ;  /* 0x03e00000081879f0 */ /* 0x000fe60008001818 */
[----:B------:R-:W-:Y:S02]  /*5300*/  WARPGROUP.DEPBAR.LE gsb0, 0x0 ;  /* 0x00008000000079c5 */ /* 0x000fe40000010000 */
[----:B------:R-:W-:Y:S01]  /*5310*/  STL.64 [R1], R24 ;  /* 0x0000001801007387 */ /* 0x000fe20000100a00 */
[----:B---3--:R-:W-:Y:S01]  /*5320*/  IMAD.MOV.U32 R2, RZ, RZ, R150 ;  /* 0x000000ffff027224 */ /* 0x008fe200078e0096 */
[----:B01----:R-:W-:Y:S01]  /*5330*/  MOV R4, R148 ;  /* 0x0000009400047202 */ /* 0x003fe20000000f00 */
[----:B----4-:R-:W-:Y:S01]  /*5340*/  IMAD.MOV.U32 R0, RZ, RZ, R151 ;  /* 0x000000ffff007224 */ /* 0x010fe200078e0097 */
        /* <DEDUP_REMOVED lines=40> */
[----:B------:R-:W2:Y:S01]  /*55d0*/  LDL.LU.64 R150, [R1+0x780] ;  /* 0x0007800001967983 */ /* 0x000ea20000300a00 */
        /* <DEDUP_REMOVED lines=60> */
[----:B------:R-:W-:-:S02]  /*59a0*/  IMAD.MOV.U32 R167, RZ, RZ, R83 ;  /* 0x000000ffffa77224 */ /* 0x000fc400078e0053 */
[----:B------:R-:W-:Y:S01]  /*59b0*/  IMAD.MOV.U32 R165, RZ, RZ, R81 ;  /* 0x000000ffffa57224 */ /* 0x000fe200078e0051 */
[----:B------:R-:W2:Y:S01]  /*59c0*/  LDL.LU.64 R118, [R1+0x700] ;  /* 0x0007000001767983 */ /* 0x000ea20000300a00 */
[----:B------:R-:W-:Y:S02]  /*59d0*/  IMAD.MOV.U32 R162, RZ, RZ, R78 ;  /* 0x000000ffffa27224 */ /* 0x000fe400078e004e */
[----:B------:R-:W-:Y:S01]  /*59e0*/  IMAD.MOV.U32 R163, RZ, RZ, R79 ;  /* 0x000000ffffa37224 */ /* 0x000fe200078e004f */
[----:B------:R-:W2:Y:S01]  /*59f0*/  LDL.LU.64 R116, [R1+0x6f8] ;  /* 0x0006f80001747983 */ /* 0x000ea20000300a00 */
[----:B------:R-:W-:Y:S02]  /*5a00*/  IMAD.MOV.U32 R161, RZ, RZ, R77 ;  /* 0x000000ffffa17224 */ /* 0x000fe400078e004d */
        /* <DEDUP_REMOVED lines=58> */
[----:B0-----:R-:W2:Y:S04]  /*5db0*/  LDL.LU.64 R44, [R1+0x5d8] ;  /* 0x0005d800012c7983 */ /* 0x001ea80000300a00 */
        /* <DEDUP_REMOVED lines=11> */
[----:B------:R-:W-:-:S02]  /*5e70*/  UMOV UR9, 0x40000040 ;  /* 0x4000004000097882 */ /* 0x000fc40000000000 */
[----:B------:R-:W-:Y:S01]  /*5e80*/  STL [R1+0x580], R160 ;  /* 0x000580a001007387 */ /* 0x000fe20000100800 */
[----:B--2---:R-:W-:-:S06]  /*5e90*/  WARPGROUP.ARRIVE ;  /* 0x00000000000079c5 */ /* 0x004fcc0000000000 */
        /* <DEDUP_REMOVED lines=64> */
[----:B------:R-:W-:Y:S01]  /*62a0*/  IMAD.MOV.U32 R143, RZ, RZ, R222 ;  /* 0x000000ffff8f7224 */ /* 0x000fe200078e00de */
[----:B------:R-:W-:Y:S01]  /*62b0*/  MOV R222, R14 ;  /* 0x0000000e00de7202 */ /* 0x000fe20000000f00 */
[----:B------:R-:W-:Y:S02]  /*62c0*/  IMAD.MOV.U32 R144, RZ, RZ, R221 ;  /* 0x000000ffff907224 */ /* 0x000fe400078e00dd */
[----:B------:R-:W-:Y:S02]  /*62d0*/  IMAD.MOV.U32 R145, RZ, RZ, R220 ;  /* 0x000000ffff917224 */ /* 0x000fe400078e00dc */
[----:B------:R-:W-:Y:S01]  /*62e0*/  IMAD.MOV.U32 R147, RZ, RZ, R218 ;  /* 0x000000ffff937224 */ /* 0x000fe200078e00da */
[----:B------:R-:W-:Y:S01]  /*62f0*/  MOV R218, R18 ;  /* 0x0000001200da7202 */ /* 0x000fe20000000f00 */
[----:B------:R-:W-:Y:S02]  /*6300*/  IMAD.MOV.U32 R148, RZ, RZ, R217 ;  /* 0x000000ffff947224 */ /* 0x000fe400078e00d9 */
[----:B------:R-:W-:-:S02]  /*6310*/  IMAD.MOV.U32 R149, RZ, RZ, R216 ;  /* 0x000000ffff957224 */ /* 0x000fc400078e00d8 */
[----:B------:R-:W-:Y:S01]  /*6320*/  IMAD.MOV.U32 R151, RZ, RZ, R214 ;  /* 0x000000ffff977224 */ /* 0x000fe200078e00d6 */
[----:B------:R-:W-:Y:S01]  /*6330*/  MOV R214, R22 ;  /* 0x0000001600d67202 */ /* 0x000fe20000000f00 */
        /* <DEDUP_REMOVED lines=17> */
[----:B------:R-:W-:Y:S01]  /*6450*/  IMAD.MOV.U32 R235, RZ, RZ, R0 ;  /* 0x000000ffffeb7224 */ /* 0x000fe200078e0000 */
[----:B------:R-:W-:Y:S02]  /*6460*/  UIADD3 UR8, UR13, 0x2, URZ ;  /* 0x000000020d087890 */ /* 0x000fe4000fffe03f */
[----:B------:R-:W-:Y:S01]  /*6470*/  UIADD3 UR10, UR14, 0x2, URZ ;  /* 0x000000020e0a7890 */ /* 0x000fe2000fffe03f */
[----:B------:R-:W-:Y:S01]  /*6480*/  UMOV UR9, 0x40000040 ;  /* 0x4000004000097882 */ /* 0x000fe20000000000 */
[----:B------:R-:W-:Y:S01]  /*6490*/  UMOV UR11, 0x40000040 ;  /* 0x40000040000b7882 */ /* 0x000fe20000000000 */
        /* <DEDUP_REMOVED lines=236> */
[----:B------:R-:W-:Y:S01]  /*7360*/  STL.64 [R1+0x30], R36 ;  /* 0x0000302401007387 */ /* 0x000fe20000100a00 */
[----:B------:R-:W-:-:S03]  /*7370*/  IMAD.MOV.U32 R5, RZ, RZ, R150 ;  /* 0x000000ffff057224 */ /* 0x000fc600078e0096 */
[----:B------:R-:W-:Y:S01]  /*7380*/  STL.64 [R1+0x38], R38 ;  /* 0x0000382601007387 */ /* 0x000fe20000100a00 */
[----:B------:R-:W-:-:S03]  /*7390*/  IMAD.MOV.U32 R4, RZ, RZ, R151 ;  /* 0x000000ffff047224 */ /* 0x000fc600078e0097 */
[----:B------:R-:W-:Y:S01]  /*73a0*/  STL.64 [R1+0x40], R40 ;  /* 0x0000402801007387 */ /* 0x000fe20000100a00 */
[----:B------:R-:W-:Y:S01]  /*73b0*/  MOV R7, R148 ;  /* 0x0000009400077202 */ /* 0x000fe20000000f00 */
[----:B------:R-:W-:Y:S02]  /*73c0*/  IMAD.MOV.U32 R6, RZ, RZ, R149 ;  /* 0x000000ffff067224 */ /* 0x000fe400078e0095 */
[----:B------:R-:W-:Y:S01]  /*73d0*/  STL.64 [R1+0x48], R42 ;  /* 0x0000482a01007387 */ /* 0x000fe20000100a00 */
[----:B------:R-:W-:-:S03]  /*73e0*/  IMAD.MOV.U32 R9, RZ, RZ, R146 ;  /* 0x000000ffff097224 */ /* 0x000fc600078e0092 */
[----:B------:R0:W-:Y:S01]  /*73f0*/  STL.64 [R1+0x50], R44 ;  /* 0x0000502c01007387 */ /* 0x0001e20000100a00 */
[----:B------:R-:W-:Y:S01]  /*7400*/  IMAD.MOV.U32 R8, RZ, RZ, R147 ;  /* 0x000000ffff087224 */ /* 0x000fe200078e0093 */
[----:B------:R-:W-:Y:S02]  /*7410*/  MOV R11, R144 ;  /* 0x00000090000b7202 */ /* 0x000fe40000000f00 */
[----:B------:R-:W3:Y:S01]  /*7420*/  LDL.LU.64 R150, [R1+0x4c8] ;  /* 0x0004c80001967983 */ /* 0x000ee20000300a00 */
[----:B------:R-:W-:-:S03]  /*7430*/  IMAD.MOV.U32 R10, RZ, RZ, R145 ;  /* 0x000000ffff0a7224 */ /* 0x000fc600078e0091 */
[----:B------:R-:W3:Y:S01]  /*7440*/  LDL.LU.64 R148, [R1+0x4c0] ;  /* 0x0004c00001947983 */ /* 0x000ee20000300a00 */
[----:B------:R-:W-:Y:S01]  /*7450*/  IMAD.MOV.U32 R13, RZ, RZ, R142 ;  /* 0x000000ffff0d7224 */ /* 0x000fe200078e008e */
[----:B------:R-:W-:Y:S01]  /*7460*/  MOV R15, R140 ;  /* 0x0000008c000f7202 */ /* 0x000fe20000000f00 */
[----:B------:R-:W-:Y:S01]  /*7470*/  IMAD.MOV.U32 R12, RZ, RZ, R143 ;  /* 0x000000ffff0c7224 */ /* 0x000fe200078e008f */
        /* <DEDUP_REMOVED lines=141> */
[----:B------:R-:W-:Y:S02]  /*7d50*/  IMAD.MOV.U32 R16, RZ, RZ, R46 ;  /* 0x000000ffff107224 */ /* 0x000fe400078e002e */
[----:B------:R-:W-:Y:S01]  /*7d60*/  IMAD.MOV.U32 R3, RZ, RZ, R47 ;  /* 0x000000ffff037224 */ /* 0x000fe200078e002f */
        /* <DEDUP_REMOVED lines=83> */
[----:B------:R-:W-:Y:S01]  /*82a0*/  UIADD3 UR8, UR13, 0x6, URZ ;  /* 0x000000060d087890 */ /* 0x000fe2000fffe03f */
[----:B------:R-:W-:Y:S01]  /*82b0*/  IMAD.MOV.U32 R147, RZ, RZ, R222 ;  /* 0x000000ffff937224 */ /* 0x000fe200078e00de */
[----:B------:R-:W-:Y:S01]  /*82c0*/  MOV R222, R18 ;  /* 0x0000001200de7202 */ /* 0x000fe20000000f00 */
[----:B------:R-:W-:Y:S01]  /*82d0*/  IMAD.MOV.U32 R148, RZ, RZ, R221 ;  /* 0x000000ffff947224 */ /* 0x000fe200078e00dd */
[----:B------:R-:W-:Y:S01]  /*82e0*/  UIADD3 UR10, UR14, 0x6, URZ ;  /* 0x000000060e0a7890 */ /* 0x000fe2000fffe03f */
[----:B------:R-:W-:Y:S01]  /*82f0*/  IMAD.MOV.U32 R149, RZ, RZ, R220 ;  /* 0x000000ffff957224 */ /* 0x000fe200078e00dc */
[----:B------:R-:W-:Y:S01]  /*8300*/  UMOV UR9, 0x40000040 ;  /* 0x4000004000097882 */ /* 0x000fe20000000000 */
[----:B------:R-:W-:Y:S01]  /*8310*/  IMAD.MOV.U32 R151, RZ, RZ, R218 ;  /* 0x000000ffff977224 */ /* 0x000fe200078e00da */
[----:B------:R-:W-:Y:S01]  /*8320*/  MOV R218, R22 ;  /* 0x0000001600da7202 */ /* 0x000fe20000000f00 */
        /* <DEDUP_REMOVED lines=11> */
[----:B------:R-:W-:Y:S01]  /*83e0*/  IMAD.MOV.U32 R223, RZ, RZ, R17 ;  /* 0x000000ffffdf7224 */ /* 0x000fe200078e0011 */
[----:B------:R0:W5:Y:S01]  /*83f0*/  LDL.LU R0, [R1+0x2bc] ;  /* 0x0002bc0001007983 */ /* 0x0001620000300800 */
        /* <DEDUP_REMOVED lines=105> */
[----:B------:R-:W-:Y:S01]  /*8a90*/  BPT.TRAP 0x1 ;  /* 0x000000040000795c */ /* 0x000fe20000300000 */
.L_x_23:
[----:B------:R-:W-:Y:S02]  /*8aa0*/  UISETP.GT.U32.AND UP0, UPT, UR40, 0x1, UPT ;  /* 0x000000012800788c */ /* 0x000fe4000bf04070 */
[----:B------:R-:W-:-:S04]  /*8ab0*/  ULEA UR12, UR7, UR12, 0x3 ;  /* 0x0000000c070c7291 */ /* 0x000fc8000f8e183f */
[----:B------:R-:W-:Y:S01]  /*8ac0*/  UIADD3 UR12, UR12, 0x18, URZ ;  /* 0x000000180c0c7890 */ /* 0x000fe2000fffe03f */
[----:B------:R-:W-:-:S03]  /*8ad0*/  PLOP3.LUT P1, PT, PT, PT, UP0, 0x80, 0x0 ;  /* 0x000000000000781c */ /* 0x000fc60003f2f008 */
[----:B------:R-:W-:-:S09]  /*8ae0*/  UPRMT UR12, URZ, 0x654, UR12 ;  /* 0x000006543f0c7896 */ /* 0x000fd2000800000c */
[----:B------:R-:W-:Y:S01]  /*8af0*/  SYNCS.ARRIVE.TRANS64.RED.A1T0 RZ, [UR12], RZ ;  /* 0x000000ffffff79a7 */ /* 0x000fe2000810040c */
[----:B------:R-:W-:Y:S05]  /*8b00*/  @P1 BRA `(.L_x_24) ;  /* 0x0000000000041947 */ /* 0x000fea0003800000 */
[----:B------:R-:W-:Y:S01]  /*8b10*/  BPT.TRAP 0x1 ;  /* 0x000000040000795c */ /* 0x000fe20000300000 */
.L_x_24:
[----:B------:R-:W-:Y:S01]  /*8b20*/  UIADD3 UR6, UR6, 0x1, URZ ;  /* 0x0000000106067890 */ /* 0x000fe2000fffe03f */
[C---:B-----5:R-:W-:Y:S01]  /*8b30*/  ISETP.GT.AND P1, PT, R3.reuse, 0x1, PT ;  /* 0x000000010300780c */ /* 0x060fe20003f24270 */
[----:B------:R-:W-:Y:S01]  /*8b40*/  UIADD3 UR7, UR7, 0x1, URZ ;  /* 0x0000000107077890 */ /* 0x000fe2000fffe03f */
[----:B------:R-:W-:Y:S01]  /*8b50*/  VIADD R3, R3, 0xffffffff ;  /* 0xffffffff03037836 */ /* 0x000fe20000000000 */
[----:B------:R-:W-:Y:S02]  /*8b60*/  UISETP.NE.AND UP0, UPT, UR6, 0x3, UPT ;  /* 0x000000030600788c */ /* 0x000fe4000bf05270 */
[----:B------:R-:W-:Y:S02]  /*8b70*/  UISETP.NE.AND UP1, UPT, UR7, 0x3, UPT ;  /* 0x000000030700788c */ /* 0x000fe4000bf25270 */
[----:B------:R-:W-:Y:S02]  /*8b80*/  USEL UR8, URZ, 0x1, UP0 ;  /* 0x000000013f087887 */ /* 0x000fe40008000000 */
[----:B------:R-:W-:-:S02]  /*8b90*/  USEL UR6, UR6, URZ, UP0 ;  /* 0x0000003f06067287 */ /* 0x000fc40008000000 */
[----:B------:R-:W-:Y:S02]  /*8ba0*/  USEL UR7, UR7, URZ, UP1 ;  /* 0x0000003f07077287 */ /* 0x000fe40008800000 */
[----:B------:R-:W-:Y:S01]  /*8bb0*/  LOP3.LUT R0, R0, UR8, RZ, 0x3c, !PT ;  /* 0x0000000800007c12 */ /* 0x000fe2000f8e3cff */
[----:B------:R-:W-:Y:S09]  /*8bc0*/  @P1 BRA `(.L_x_25) ;  /* 0xffffffbc00681947 */ /* 0x000ff2000383ffff */
.L_x_18:
[----:B------:R-:W0:Y:S02]  /*8bd0*/  LDC R0, c[0x0][0x28c] ;  /* 0x0000a300ff007b82 */ /* 0x000e240000000800 */
[----:B0-----:R-:W-:-:S13]  /*8be0*/  ISETP.GE.AND P1, PT, R0, 0x1, PT ;  /* 0x000000010000780c */ /* 0x001fda0003f26270 */
[----:B------:R-:W-:Y:S05]  /*8bf0*/  @!P1 BRA `(.L_x_26) ;  /* 0x00000000004c9947 */ /* 0x000fea0003800000 */
[----:B------:R-:W-:Y:S05]  /*8c00*/  @!P0 BRA `(.L_x_27) ;  /* 0x0000000000048947 */ /* 0x000fea0003800000 */
[----:B------:R-:W-:Y:S01]  /*8c10*/  BPT.TRAP 0x1 ;  /* 0x000000040000795c */ /* 0x000fe20000300000 */
.L_x_27:
[----:B------:R-:W0:Y:S01]  /*8c20*/  S2UR UR7, SR_CgaCtaId ;  /* 0x00000000000779c3 */ /* 0x000e220000008800 */
[----:B------:R-:W-:-:S04]  /*8c30*/  UISETP.LT.AND UP0, UPT, UR44, 0x1, UPT ;  /* 0x000000012c00788c */ /* 0x000fc8000bf01270 */
[----:B------:R-:W-:Y:S02]  /*8c40*/  USEL UR6, UR44, 0x1, UP0 ;  /* 0x000000012c067887 */ /* 0x000fe40008000000 */
[----:B------:R-:W-:Y:S02]  /*8c50*/  UISETP.GT.U32.AND UP0, UPT, UR40, 0x1, UPT ;  /* 0x000000012800788c */ /* 0x000fe4000bf04070 */
[----:B------:R-:W-:-:S04]  /*8c60*/  UIADD3 UR6, UR39, UR44, -UR6 ;  /* 0x0000002c27067290 */ /* 0x000fc8000fffe806 */
[----:B------:R-:W-:Y:S01]  /*8c70*/  UIMAD.WIDE.U32 UR4, UR6, -0x55555555, URZ ;  /* 0xaaaaaaab060478a5 */ /* 0x000fe2000f8e003f */
[----:B------:R-:W-:-:S03]  /*8c80*/  PLOP3.LUT P0, PT, PT, PT, UP0, 0x80, 0x0 ;  /* 0x000000000000781c */ /* 0x000fc60003f0f008 */
[----:B------:R-:W-:-:S03]  /*8c90*/  USHF.R.U32.HI UR4, URZ, 0x1, UR5 ;  /* 0x000000013f047899 */ /* 0x000fc60008011605 */
[----:B------:R-:W-:Y:S01]  /*8ca0*/  UMOV UR5, 0x400 ;  /* 0x0000040000057882 */ /* 0x000fe20000000000 */
[----:B------:R-:W-:Y:S02]  /*8cb0*/  UIMAD UR6, UR4, -0x3, UR6 ;  /* 0xfffffffd040678a4 */ /* 0x000fe4000f8e0206 */
[----:B0-----:R-:W-:-:S04]  /*8cc0*/  ULEA UR5, UR7, UR5, 0x18 ;  /* 0x0000000507057291 */ /* 0x001fc8000f8ec03f */
[----:B------:R-:W-:-:S04]  /*8cd0*/  ULEA UR6, UR6, UR5, 0x3 ;  /* 0x0000000506067291 */ /* 0x000fc8000f8e183f */
[----:B------:R-:W-:-:S04]  /*8ce0*/  UIADD3 UR6, UR6, 0x18, URZ ;  /* 0x0000001806067890 */ /* 0x000fc8000fffe03f */
[----:B------:R-:W-:-:S09]  /*8cf0*/  UPRMT UR6, URZ, 0x654, UR6 ;  /* 0x000006543f067896 */ /* 0x000fd20008000006 */
[----:B------:R-:W-:Y:S01]  /*8d00*/  SYNCS.ARRIVE.TRANS64.RED.A1T0 RZ, [UR6], RZ ;  /* 0x000000ffffff79a7 */ /* 0x000fe20008100406 */
[----:B------:R-:W-:Y:S05]  /*8d10*/  @P0 BRA `(.L_x_26) ;  /* 0x0000000000040947 */ /* 0x000fea0003800000 */
[----:B------:R-:W-:Y:S01]  /*8d20*/  BPT.TRAP 0x1 ;  /* 0x000000040000795c */ /* 0x000fe20000300000 */
.L_x_26:
[----:B------:R-:W0:Y:S01]  /*8d30*/  S2R R8, SR_TID.X ;  /* 0x0000000000087919 */ /* 0x000e220000002100 */
[----:B------:R-:W-:Y:S01]  /*8d40*/  IMAD.MOV.U32 R19, RZ, RZ, 0x6540 ;  /* 0x00006540ff137424 */ /* 0x000fe200078e00ff */
[----:B------:R-:W-:Y:S01]  /*8d50*/  USHF.R.S32.HI UR10, URZ, 0x1f, UR43 ;  /* 0x0000001f3f0a7899 */ /* 0x000fe2000801142b */
[----:B-----5:R-:W-:Y:S01]  /*8d60*/  LOP3.LUT R4, R160, 0x1, RZ, 0xc0, !PT ;  /* 0x00000001a0047812 */ /* 0x020fe200078ec0ff */
[----:B------:R-:W-:Y:S01]  /*8d70*/  ULDC.64 UR8, c[0x0][0x5d0] ;  /* 0x0001740000087ab9 */ /* 0x000fe20000000a00 */
[----:B------:R-:W-:Y:S01]  /*8d80*/  UIMAD.WIDE UR6, UR41, 0x100, URZ ;  /* 0x00000100290678a5 */ /* 0x000fe2000f8e023f */
[----:B------:R-:W-:Y:S01]  /*8d90*/  IMAD.U32 R6, RZ, RZ, UR8 ;  /* 0x00000008ff067e24 */ /* 0x000fe2000f8e00ff */
[----:B------:R-:W-:Y:S01]  /*8da0*/  UIMAD UR4, UR10, UR8, URZ ;  /* 0x000000080a0472a4 */ /* 0x000fe2000f8e023f */
[----:B------:R-:W-:Y:S01]  /*8db0*/  IMAD.SHL.U32 R3, R4, 0x40, RZ ;  /* 0x0000004004037824 */ /* 0x000fe200078e00ff */
[----:B------:R-:W-:Y:S02]  /*8dc0*/  USHF.L.U32 UR41, UR41, 0x8, URZ ;  /* 0x0000000829297899 */ /* 0x000fe4000800063f */
[----:B------:R-:W-:Y:S01]  /*8dd0*/  UIMAD UR4, UR43, UR9, UR4 ;  /* 0x000000092b0472a4 */ /* 0x000fe2000f8e0204 */
[----:B------:R-:W-:Y:S01]  /*8de0*/  ULDC UR8, c[0x0][0x284] ;  /* 0x0000a10000087ab9 */ /* 0x000fe20000000800 */
[----:B------:R-:W-:Y:S01]  /*8df0*/  UIADD3 UR39, UR44, UR39, URZ ;  /* 0x000000272c277290 */ /* 0x000fe2000fffe03f */
[----:B------:R-:W-:Y:S01]  /*8e00*/  MOV R17, UR8 ;  /* 0x0000000800117c02 */ /* 0x000fe20008000f00 */
[----:B------:R-:W-:-:S02]  /*8e10*/  UISETP.GE.U32.AND UP2, UPT, UR44, 0x3, UPT ;  /* 0x000000032c00788c */ /* 0x000fc4000bf46070 */
[----:B------:R-:W-:-:S04]  /*8e20*/  UISETP.GT.U32.AND UP1, UPT, UR39, 0x2, UPT ;  /* 0x000000022700788c */ /* 0x000fc8000bf24070 */
[----:B------:R-:W-:Y:S01]  /*8e30*/  UISETP.LT.U32.AND UP1, UPT, UR44, 0x3, UP1 ;  /* 0x000000032c00788c */ /* 0x000fe20008f21070 */
[----:B0-----:R-:W-:Y:S02]  /*8e40*/  SHF.L.U32 R18, R8, 0x1, RZ ;  /* 0x0000000108127819 */ /* 0x001fe400000006ff */
[----:B------:R-:W-:Y:S02]  /*8e50*/  SHF.R.U32.HI R0, RZ, 0x2, R8 ;  /* 0x00000002ff007819 */ /* 0x000fe40000011608 */
[----:B------:R-:W-:Y:S02]  /*8e60*/  LOP3.LUT R18, R18, 0x6, RZ, 0xc0, !PT ;  /* 0x0000000612127812 */ /* 0x000fe400078ec0ff */
[----:B------:R-:W-:Y:S02]  /*8e70*/  LOP3.LUT R5, R8, 0x60, RZ, 0xc0, !PT ;  /* 0x0000006008057812 */ /* 0x000fe400078ec0ff */
[----:B------:R-:W-:Y:S01]  /*8e80*/  PRMT R18, R18, R19, UR42 ;  /* 0x0000002a12127e16 */ /* 0x000fe20008000013 */
[----:B------:R-:W-:Y:S01]  /*8e90*/  USHF.L.U32 UR42, UR42, 0x8, URZ ;  /* 0x000000082a2a7899 */ /* 0x000fe2000800063f */
[----:B------:R-:W-:-:S02]  /*8ea0*/  LOP3.LUT R0, R0, 0x7, RZ, 0xc0, !PT ;  /* 0x0000000700007812 */ /* 0x000fc400078ec0ff */
[----:B------:R-:W-:Y:S02]  /*8eb0*/  SHF.R.S32.HI R19, RZ, 0x1f, R18 ;  /* 0x0000001fff137819 */ /* 0x000fe40000011412 */
[----:B------:R-:W-:Y:S02]  /*8ec0*/  SHF.R.U32.HI R5, RZ, 0x1, R5 ;  /* 0x00000001ff057819 */ /* 0x000fe40000011605 */
[----:B------:R-:W-:Y:S01]  /*8ed0*/  LOP3.LUT R3, R3, 0x40, R0, 0xe2, !PT ;  /* 0x0000004003037812 */ /* 0x000fe200078ee200 */
[----:B------:R-:W-:Y:S01]  /*8ee0*/  IMAD.WIDE.U32 R6, R6, UR43, R18 ;  /* 0x0000002b06067c25 */ /* 0x000fe2000f8e0012 */
[----:B------:R-:W-:Y:S02]  /*8ef0*/  IADD3 R0, RZ, -R5, -R0 ;  /* 0x80000005ff007210 */ /* 0x000fe40007ffe800 */
[----:B------:R-:W-:Y:S01]  /*8f00*/  LOP3.LUT R3, R3, UR6, R5, 0xfe, !PT ;  /* 0x0000000603037c12 */ /* 0x000fe2000f8efe05 */
[----:B------:R-:W-:Y:S01]  /*8f10*/  VIADD R7, R7, UR4 ;  /* 0x0000000407077c36 */ /* 0x000fe20008000000 */
[----:B------:R-:W-:Y:S01]  /*8f20*/  ULDC UR4, c[0x0][0x288] ;  /* 0x0000a20000047ab9 */ /* 0x000fe20000000800 */
[----:B------:R-:W-:Y:S01]  /*8f30*/  IMAD R0, R4, -0x40, R0 ;  /* 0xffffffc004007824 */ /* 0x000fe200078e0200 */
[----:B------:R-:W-:Y:S01]  /*8f40*/  UISETP.GE.AND UP0, UPT, UR42, UR4, UPT ;  /* 0x000000042a00728c */ /* 0x000fe2000bf06270 */
[----:B------:R-:W-:-:S03]  /*8f50*/  IMAD.MOV.U32 R4, RZ, RZ, -0x2 ;  /* 0xfffffffeff047424 */ /* 0x000fc600078e00ff */
[----:B------:R-:W-:Y:S02]  /*8f60*/  UISETP.GE.OR UP0, UPT, UR41, UR8, UP0 ;  /* 0x000000082900728c */ /* 0x000fe40008706670 */
[----:B------:R-:W-:Y:S01]  /*8f70*/  IADD3 R17, R17, -UR41, R0 ;  /* 0x8000002911117c10 */ /* 0x000fe2000fffe000 */
[----:B------:R-:W-:Y:S01]  /*8f80*/  USEL UR8, URZ, 0x1, !UP1 ;  /* 0x000000013f087887 */ /* 0x000fe2000c800000 */
[----:B------:R-:W-:Y:S01]  /*8f90*/  LOP3.LUT R0, R8, 0x3, RZ, 0xc0, !PT ;  /* 0x0000000308007812 */ /* 0x000fe200078ec0ff */
[----:B------:R-:W-:Y:S01]  /*8fa0*/  UMOV UR41, 0xffffffff ;  /* 0xffffffff00297882 */ /* 0x000fe20000000000 */
[----:B------:R-:W-:Y:S01]  /*8fb0*/  PLOP3.LUT P0, PT, PT, PT, UP0, 0x80, 0x0 ;  /* 0x000000000000781c */ /* 0x000fe20003f0f008 */
[----:B------:R-:W-:Y:S02]  /*8fc0*/  ULOP3.LUT UR38, UR38, UR8, URZ, 0x3c, !UPT ;  /* 0x0000000826267292 */ /* 0x000fe4000f8e3c3f */
[----:B------:R-:W-:Y:S01]  /*8fd0*/  IMAD R0, R0, R4, UR4 ;  /* 0x0000000400007e24 */ /* 0x000fe2000f8e0204 */
[----:B------:R-:W-:-:S03]  /*8fe0*/  UIMAD.WIDE.U32 UR4, UR39, -0x55555555, URZ ;  /* 0xaaaaaaab270478a5 */ /* 0x000fc6000f8e003f */
[----:B------:R-:W-:Y:S01]  /*8ff0*/  VIADD R0, R0, -UR42 ;  /* 0x8000002a00007c36 */ /* 0x000fe20008000000 */
[----:B------:R-:W-:-:S04]  /*9000*/  USHF.R.U32.HI UR4, URZ, 0x1, UR5 ;  /* 0x000000013f047899 */ /* 0x000fc80008011605 */
[----:B------:R-:W-:Y:S02]  /*9010*/  UIMAD UR39, UR4, -0x3, UR39 ;  /* 0xfffffffd042778a4 */ /* 0x000fe4000f8e0227 */
[----:B------:R-:W-:Y:S01]  /*9020*/  @UP2 ULOP3.LUT UR38, UR38, 0x1, UR4, 0x78, !UPT ;  /* 0x0000000126262892 */ /* 0x000fe2000f8e7804 */
[----:B------:R-:W-:Y:S11]  /*9030*/  @P0 BRA `(.L_x_28) ;  /* 0x0000010400d80947 */ /* 0x000ff60003800000 */
[----:B------:R-:W-:Y:S01]  /*9040*/  FSETP.NEU.AND P0, PT, R16, RZ, PT ;  /* 0x000000ff1000720b */ /* 0x000fe20003f0d000 */
[----:B------:R-:W-:Y:S01]  /*9050*/  ULDC.64 UR8, c[0x0][0x5c8] ;  /* 0x0001720000087ab9 */ /* 0x000fe20000000a00 */
[----:B------:R-:W-:Y:S01]  /*9060*/  ISETP.GT.AND P3, PT, R17, RZ, PT ;  /* 0x000000ff1100720c */ /* 0x000fe20003f64270 */
[----:B------:R-:W-:Y:S01]  /*9070*/  UIMAD UR4, UR7, UR8, URZ ;  /* 0x00000008070472a4 */ /* 0x000fe2000f8e023f */
[----:B------:R-:W-:Y:S01]  /*9080*/  IMAD.U32 R10, RZ, RZ, UR9 ;  /* 0x00000009ff0a7e24 */ /* 0x000fe2000f8e00ff */
[----:B------:R-:W-:Y:S01]  /*9090*/  BSSY B0, `(.L_x_28) ;  /* 0x0001070000007945 */ /* 0x000fe20003800000 */
[----:B------:R-:W-:Y:S01]  /*90a0*/  IMAD.WIDE.U32 R6, R3, UR8, R6 ;  /* 0x0000000803067c25 */ /* 0x000fe2000f8e0006 */
[----:B------:R-:W-:-:S03]  /*90b0*/  ISETP.GT.AND P1, PT, R0, RZ, P3 ;  /* 0x000000ff0000720c */ /* 0x000fc60001f24270 */
[----:B------:R-:W-:-:S05]  /*90c0*/  IMAD R10, R3, R10, UR4 ;  /* 0x00000004030a7e24 */ /* 0x000fca000f8e020a */
[----:B------:R-:W-:Y:S01]  /*90d0*/  IADD3 R10, R7, R10, RZ ;  /* 0x0000000a070a7210 */ /* 0x000fe20007ffe0ff */
[----:B------:R-:W-:Y:S06]  /*90e0*/  @!P0 BRA `(.L_x_29) ;  /* 0x000000b800108947 */ /* 0x000fec0003800000 */
[----:B------:R-:W0:Y:S01]  /*90f0*/  LDC.64 R22, c[0x0][0x5b8] ;  /* 0x00016e00ff167b82 */ /* 0x000e220000000a00 */
[----:B------:R-:W2:Y:S01]  /*9100*/  LDL.LU R11, [R1] ;  /* 0x00000000010b7983 */ /* 0x000ea20000300800 */
[----:B------:R-:W-:-:S06]  /*9110*/  ULDC.64 UR4, c[0x0][0x5c0] ;  /* 0x0001700000047ab9 */ /* 0x000fcc0000000a00 */
[----:B------:R-:W1:Y:S08]  /*9120*/  LDC.64 R14, c[0x0][0x5b0] ;  /* 0x00016c00ff0e7b82 */ /* 0x000e700000000a00 */
[----:B------:R-:W3:Y:S01]  /*9130*/  LDC.64 R12, c[0x0][0x5a8] ;  /* 0x00016a00ff0c7b82 */ /* 0x000ee20000000a00 */
[C---:B0-----:R-:W-:Y:S02]  /*9140*/  IMAD R157, R22.reuse, UR10, RZ ;  /* 0x0000000a169d7c24 */ /* 0x041fe4000f8e02ff */
[----:B------:R-:W-:-:S04]  /*9150*/  IMAD.WIDE.U32 R152, R22, UR43, R18 ;  /* 0x0000002b16987c25 */ /* 0x000fc8000f8e0012 */
[----:B------:R-:W-:Y:S02]  /*9160*/  IMAD R157, R23, UR43, R157 ;  /* 0x0000002b179d7c24 */ /* 0x000fe4000f8e029d */
[----:B-1----:R-:W-:Y:S02]  /*9170*/  IMAD R156, R14, UR7, RZ ;  /* 0x000000070e9c7c24 */ /* 0x002fe4000f8e02ff */
[----:B------:R-:W-:Y:S02]  /*9180*/  IMAD.IADD R21, R153, 0x1, R157 ;  /* 0x0000000199157824 */ /* 0x000fe400078e029d */
[----:B------:R-:W-:Y:S02]  /*9190*/  IMAD.MOV.U32 R20, RZ, RZ, R152 ;  /* 0x000000ffff147224 */ /* 0x000fe400078e0098 */
[C---:B------:R-:W-:Y:S02]  /*91a0*/  IMAD R156, R3.reuse, R15, R156 ;  /* 0x0000000f039c7224 */ /* 0x040fe400078e029c */
[----:B------:R-:W-:-:S04]  /*91b0*/  IMAD.WIDE.U32 R4, R3, R14, R20 ;  /* 0x0000000e03047225 */ /* 0x000fc800078e0014 */
[----:B------:R-:W-:Y:S01]  /*91c0*/  IMAD.IADD R5, R5, 0x1, R156 ;  /* 0x0000000105057824 */ /* 0x000fe200078e029c */
[----:B---3--:R-:W-:-:S04]  /*91d0*/  LEA R8, P0, R4, R12, 0x1 ;  /* 0x0000000c04087211 */ /* 0x008fc800078008ff */
[----:B------:R-:W-:-:S05]  /*91e0*/  LEA.HI.X R9, R4, R13, R5, 0x1, P0 ;  /* 0x0000000d04097211 */ /* 0x000fca00000f0c05 */
[----:B------:R-:W3:Y:S01]  /*91f0*/  @P1 LDG.E.LTC128B.U16 R23, desc[UR36][R8.64] ;  /* 0x0000002408171981 */ /* 0x000ee2000c1e1520 */
[----:B------:R-:W-:Y:S01]  /*9200*/  BSSY B1, `(.L_x_30) ;  /* 0x0000011000017945 */ /* 0x000fe20003800000 */
[----:B---3--:R-:W-:-:S05]  /*9210*/  SHF.L.U32 R4, R23, 0x10, RZ ;  /* 0x0000001017047819 */ /* 0x008fca00000006ff */
[----:B------:R-:W-:-:S04]  /*9220*/  FMUL R4, R4, R16 ;  /* 0x0000001004047220 */ /* 0x000fc80000400000 */
[----:B--2---:R-:W-:Y:S01]  /*9230*/  FFMA R7, R11, R2, R4 ;  /* 0x000000020b077223 */ /* 0x004fe20000000004 */
[----:B------:R-:W-:-:S04]  /*9240*/  LEA R4, P0, R6, UR4, 0x1 ;  /* 0x0000000406047c11 */ /* 0x000fc8000f8008ff */
[----:B------:R-:W-:Y:S02]  /*9250*/  LEA.HI.X R5, R6, UR5, R10, 0x1, P0 ;  /* 0x0000000506057c11 */ /* 0x000fe400080f0c0a */
[----:B------:R-:W-:-:S05]  /*9260*/  F2FP.BF16.F32.PACK_AB R6, RZ, R7 ;  /* 0x00000007ff06723e */ /* 0x000fca00000010ff */
[----:B------:R0:W-:Y:S02]  /*9270*/  @P1 STG.E.U16 desc[UR36][R4.64], R6 ;  /* 0x0000000604001986 */ /* 0x0001e4000c101524 */
[----:B0-----:R-:W-:-:S04]  /*9280*/  IMAD.WIDE.U32 R6, R3, R14, R18 ;  /* 0x0000000e03067225 */ /* 0x001fc800078e0012 */
[----:B------:R-:W-:Y:S02]  /*9290*/  IMAD.IADD R7, R156, 0x1, R7 ;  /* 0x000000019c077824 */ /* 0x000fe400078e0207 */
[----:B------:R-:W-:-:S04]  /*92a0*/  IMAD.WIDE.U32 R6, R22, UR43, R6 ;  /* 0x0000002b16067c25 */ /* 0x000fc8000f8e0006 */
[----:B------:R-:W-:Y:S01]  /*92b0*/  IMAD.IADD R7, R157, 0x1, R7 ;  /* 0x000000019d077824 */ /* 0x000fe200078e0207 */
[----:B------:R-:W-:-:S04]  /*92c0*/  LEA R10, P0, R6, R12, 0x1 ;  /* 0x0000000c060a7211 */ /* 0x000fc800078008ff */
[----:B------:R-:W-:Y:S02]  /*92d0*/  LEA.HI.X R11, R6, R13, R7, 0x1, P0 ;  /* 0x0000000d060b7211 */ /* 0x000fe400000f0c07 */
[----:B------:R-:W-:-:S13]  /*92e0*/  ISETP.GT.AND P0, PT, R0, 0x1, P3 ;  /* 0x000000010000780c */ /* 0x000fda0001f04270 */
[----:B------:R-:W-:Y:S05]  /*92f0*/  @!P0 BRA `(.L_x_31) ;  /* 0x0000000000048947 */ /* 0x000fea0003800000 */
[----:B------:R0:W5:Y:S02]  /*9300*/  LDG.E.LTC128B.U16 R23, desc[UR36][R10.64+0x2] ;  /* 0x000002240a177981 */ /* 0x000164000c1e1520 */
.L_x_31:
[----:B------:R-:W-:Y:S05]  /*9310*/  BSYNC B1 ;  /* 0x0000000000017941 */ /* 0x000fea0003800000 */
.L_x_30:
[----:B------:R-:W2:Y:S01]  /*9320*/  LDL.LU R7, [R1+0x4] ;  /* 0x0000040001077983 */ /* 0x000ea20000300800 */
[----:B-----5:R-:W-:Y:S01]  /*9330*/  IMAD.U32 R6, R23, 0x10000, RZ ;  /* 0x0001000017067824 */ /* 0x020fe200078e00ff */
[C---:B------:R-:W-:Y:S02]  /*9340*/  SHF.L.U64.HI R155, R14.reuse, 0x3, R15 ;  /* 0x000000030e9b7819 */ /* 0x040fe4000001020f */
[----:B------:R-:W-:Y:S01]  /*9350*/  SHF.L.U32 R154, R14, 0x3, RZ ;  /* 0x000000030e9a7819 */ /* 0x000fe200000006ff */
[----:B------:R-:W-:Y:S01]  /*9360*/  FMUL R6, R6, R16 ;  /* 0x0000001006067220 */ /* 0x000fe20000400000 */
[----:B------:R-:W3:Y:S03]  /*9370*/  LDL.LU R158, [R1+0x8] ;  /* 0x00000800019e7983 */ /* 0x000ee60000300800 */
[----:B--2---:R-:W-:-:S05]  /*9380*/  FFMA R6, R7, R2, R6 ;  /* 0x0000000207067223 */ /* 0x004fca0000000006 */
[----:B------:R-:W-:-:S05]  /*9390*/  F2FP.BF16.F32.PACK_AB R6, RZ, R6 ;  /* 0x00000006ff06723e */ /* 0x000fca00000010ff */
[----:B------:R1:W-:Y:S01]  /*93a0*/  @P0 STG.E.U16 desc[UR36][R4.64+0x2], R6 ;  /* 0x0000020604000986 */ /* 0x0003e2000c101524 */
[----:B------:R-:W-:-:S04]  /*93b0*/  ISETP.GT.AND P0, PT, R17, 0x8, PT ;  /* 0x000000081100780c */ /* 0x000fc80003f04270 */
[----:B------:R-:W-:Y:S01]  /*93c0*/  ISETP.GT.AND P1, PT, R0, RZ, P0 ;  /* 0x000000ff0000720c */ /* 0x000fe20000724270 */
[----:B-1----:R-:W-:-:S04]  /*93d0*/  IMAD.WIDE.U32 R6, R3, R14, R154 ;  /* 0x0000000e03067225 */ /* 0x002fc800078e009a */
[----:B------:R-:W-:Y:S01]  /*93e0*/  IMAD.IADD R156, R156, 0x1, R7 ;  /* 0x000000019c9c7824 */ /* 0x000fe200078e0207 */
[----:B------:R-:W-:-:S05]  /*93f0*/  IADD3 R7, P2, R152, R6, RZ ;  /* 0x0000000698077210 */ /* 0x000fca0007f5e0ff */
[----:B------:R-:W-:Y:S01]  /*9400*/  IMAD.X R9, R156, 0x1, R21, P2 ;  /* 0x000000019c097824 */ /* 0x000fe200010e0615 */
[----:B------:R-:W-:-:S04]  /*9410*/  LEA R8, P2, R7, R12, 0x1 ;  /* 0x0000000c07087211 */ /* 0x000fc800078408ff */
[----:B------:R-:W-:-:S05]  /*9420*/  LEA.HI.X R9, R7, R13, R9, 0x1, P2 ;  /* 0x0000000d07097211 */ /* 0x000fca00010f0c09 */
[----:B------:R1:W2:Y:S01]  /*9430*/  @P1 LDG.E.LTC128B.U16 R23, desc[UR36][R8.64] ;  /* 0x0000002408171981 */ /* 0x0002a2000c1e1520 */
[----:B------:R-:W-:Y:S01]  /*9440*/  IADD3 R6, P2, R18, R6, RZ ;  /* 0x0000000612067210 */ /* 0x000fe20007f5e0ff */
[----:B------:R-:W-:Y:S01]  /*9450*/  BSSY B1, `(.L_x_32) ;  /* 0x0000016000017945 */ /* 0x000fe20003800000 */
[----:B------:R-:W-:-:S03]  /*9460*/  ISETP.GT.AND P4, PT, R0, 0x1, P0 ;  /* 0x000000010000780c */ /* 0x000fc60000784270 */
[----:B------:R-:W-:Y:S01]  /*9470*/  IMAD.X R7, R19, 0x1, R156, P2 ;  /* 0x0000000113077824 */ /* 0x000fe200010e069c */
[----:B------:R-:W-:Y:S01]  /*9480*/  MOV R156, UR9 ;  /* 0x00000009009c7c02 */ /* 0x000fe20008000f00 */
[----:B------:R-:W-:-:S05]  /*9490*/  IMAD.WIDE.U32 R6, R22, UR43, R6 ;  /* 0x0000002b16067c25 */ /* 0x000fca000f8e0006 */
[----:B------:R-:W-:Y:S02]  /*94a0*/  IADD3 R7, R157, R7, RZ ;  /* 0x000000079d077210 */ /* 0x000fe40007ffe0ff */
[----:B-1----:R-:W-:-:S04]  /*94b0*/  LEA R8, P2, R6, R12, 0x1 ;  /* 0x0000000c06087211 */ /* 0x002fc800078408ff */
[----:B------:R-:W-:Y:S01]  /*94c0*/  LEA.HI.X R9, R6, R13, R7, 0x1, P2 ;  /* 0x0000000d06097211 */ /* 0x000fe200010f0c07 */
[----:B--2---:R-:W-:-:S04]  /*94d0*/  IMAD.U32 R6, R23, 0x10000, RZ ;  /* 0x0001000017067824 */ /* 0x004fc800078e00ff */
[----:B------:R-:W-:-:S04]  /*94e0*/  FMUL R6, R6, R16 ;  /* 0x0000001006067220 */ /* 0x000fc80000400000 */
[----:B---3--:R-:W-:Y:S01]  /*94f0*/  FFMA R7, R158, R2, R6 ;  /* 0x000000029e077223 */ /* 0x008fe20000000006 */
[----:B------:R-:W-:Y:S02]  /*9500*/  IMAD.U32 R158, RZ, RZ, UR8 ;  /* 0x00000008ff9e7e24 */ /* 0x000fe4000f8e00ff */
[----:B------:R-:W-:Y:S02]  /*9510*/  IMAD.U32 R6, RZ, RZ, UR8 ;  /* 0x00000008ff067e24 */ /* 0x000fe4000f8e00ff */
[----:B------:R-:W-:Y:S01]  /*9520*/  IMAD.SHL.U32 R158, R158, 0x10, RZ ;  /* 0x000000109e9e7824 */ /* 0x000fe200078e00ff */
[----:B------:R-:W-:Y:S02]  /*9530*/  F2FP.BF16.F32.PACK_AB R7, RZ, R7 ;  /* 0x00000007ff07723e */ /* 0x000fe400000010ff */
[----:B------:R-:W-:Y:S02]  /*9540*/  SHF.L.U64.HI R156, R6, 0x4, R156 ;  /* 0x00000004069c7819 */ /* 0x000fe4000001029c */
[----:B------:R-:W-:-:S02]  /*9550*/  IADD3 R6, P2, R158, R4, RZ ;  /* 0x000000049e067210 */ /* 0x000fc40007f5e0ff */
[----:B------:R-:W-:-:S03]  /*9560*/  PRMT R159, R7, 0x7610, R159 ;  /* 0x00007610079f7816 */ /* 0x000fc6000000009f */
[----:B------:R-:W-:-:S05]  /*9570*/  IMAD.X R7, R156, 0x1, R5, P2 ;  /* 0x000000019c077824 */ /* 0x000fca00010e0605 */
[----:B------:R1:W-:Y:S01]  /*9580*/  @P1 STG.E.U16 desc[UR36][R6.64], R159 ;  /* 0x0000009f06001986 */ /* 0x0003e2000c101524 */
[----:B------:R-:W-:Y:S05]  /*9590*/  @!P4 BRA `(.L_x_33) ;  /* 0x000000000004c947 */ /* 0x000fea0003800000 */
[----:B------:R2:W5:Y:S02]  /*95a0*/  LDG.E.LTC128B.U16 R23, desc[UR36][R8.64+0x2] ;  /* 0x0000022408177981 */ /* 0x000564000c1e1520 */
.L_x_33:
[----:B------:R-:W-:Y:S05]  /*95b0*/  BSYNC B1 ;  /* 0x0000000000017941 */ /* 0x000fea0003800000 */
.L_x_32:
[----:B------:R-:W3:Y:S01]  /*95c0*/  LDL.LU R161, [R1+0xc] ;  /* 0x00000c0001a17983 */ /* 0x000ee20000300800 */
[----:B-1---5:R-:W-:Y:S01]  /*95d0*/  IMAD.U32 R159, R23, 0x10000, RZ ;  /* 0x00010000179f7824 */ /* 0x022fe200078e00ff */
[----:B------:R-:W-:Y:S01]  /*95e0*/  ISETP.GT.AND P1, PT, R0, 0x8, P3 ;  /* 0x000000080000780c */ /* 0x000fe20001f24270 */
[----:B------:R-:W-:Y:S02]  /*95f0*/  BSSY B1, `(.L_x_34) ;  /* 0x0000007000017945 */ /* 0x000fe40003800000 */
[----:B------:R-:W-:-:S04]  /*9600*/  FMUL R159, R159, R16 ;  /* 0x000000109f9f7220 */ /* 0x000fc80000400000 */
[----:B---3--:R-:W-:-:S05]  /*9610*/  FFMA R159, R161, R2, R159 ;  /* 0x00000002a19f7223 */ /* 0x008fca000000009f */
[----:B------:R-:W-:-:S05]  /*9620*/  F2FP.BF16.F32.PACK_AB R159, RZ, R159 ;  /* 0x0000009fff9f723e */ /* 0x000fca00000010ff */
[----:B------:R1:W-:Y:S01]  /*9630*/  @P4 STG.E.U16 desc[UR36][R6.64+0x2], R159 ;  /* 0x0000029f06004986 */ /* 0x0003e2000c101524 */
[----:B------:R-:W-:Y:S05]  /*9640*/  @!P1 BRA `(.L_x_35) ;  /* 0x0000000000049947 */ /* 0x000fea0003800000 */
[----:B------:R3:W5:Y:S02]  /*9650*/  LDG.E.LTC128B.U16 R23, desc[UR36][R10.64+0x10] ;  /* 0x000010240a177981 */ /* 0x000764000c1e1520 */
.L_x_35:
[----:B------:R-:W-:Y:S05]  /*9660*/  BSYNC B1 ;  /* 0x0000000000017941 */ /* 0x000fea0003800000 */
.L_x_34:
[----:B------:R-:W4:Y:S01]  /*9670*/  LDL.LU R161, [R1+0x10] ;  /* 0x0000100001a17983 */ /* 0x000f220000300800 */
[----:B-1---5:R-:W-:Y:S01]  /*9680*/  SHF.L.U32 R159, R23, 0x10, RZ ;  /* 0x00000010179f7819 */ /* 0x022fe200000006ff */
[----:B------:R-:W-:Y:S01]  /*9690*/  BSSY B1, `(.L_x_36) ;  /* 0x0000008000017945 */ /* 0x000fe20003800000 */
[----:B------:R-:W-:-:S03]  /*96a0*/  ISETP.GT.AND P2, PT, R0, 0x9, P3 ;  /* 0x000000090000780c */ /* 0x000fc60001f44270 */
[----:B------:R-:W-:-:S04]  /*96b0*/  FMUL R159, R159, R16 ;  /* 0x000000109f9f7220 */ /* 0x000fc80000400000 */
[----:B----4-:R-:W-:-:S05]  /*96c0*/  FFMA R159, R161, R2, R159 ;  /* 0x00000002a19f7223 */ /* 0x010fca000000009f */
[----:B------:R-:W-:-:S05]  /*96d0*/  F2FP.BF16.F32.PACK_AB R159, RZ, R159 ;  /* 0x0000009fff9f723e */ /* 0x000fca00000010ff */
[----:B------:R1:W-:Y:S01]  /*96e0*/  @P1 STG.E.U16 desc[UR36][R4.64+0x10], R159 ;  /* 0x0000109f04001986 */ /* 0x0003e2000c101524 */
[----:B------:R-:W-:Y:S05]  /*96f0*/  @!P2 BRA `(.L_x_37) ;  /* 0x000000000004a947 */ /* 0x000fea0003800000 */
[----:B------:R4:W5:Y:S02]  /*9700*/  LDG.E.LTC128B.U16 R23, desc[UR36][R10.64+0x12] ;  /* 0x000012240a177981 */ /* 0x000964000c1e1520 */
.L_x_37:
[----:B------:R-:W-:Y:S05]  /*9710*/  BSYNC B1 ;  /* 0x0000000000017941 */ /* 0x000fea0003800000 */
.L_x_36:
[----:B------:R-:W2:Y:S01]  /*9720*/  LDL.LU R161, [R1+0x14] ;  /* 0x0000140001a17983 */ /* 0x000ea20000300800 */
[----:B-1---5:R-:W-:Y:S01]  /*9730*/  IMAD.U32 R159, R23, 0x10000, RZ ;  /* 0x00010000179f7824 */ /* 0x022fe200078e00ff */
[----:B------:R-:W-:Y:S01]  /*9740*/  ISETP.GT.AND P1, PT, R0, 0x8, P0 ;  /* 0x000000080000780c */ /* 0x000fe20000724270 */
[----:B------:R-:W-:Y:S02]  /*9750*/  BSSY B1, `(.L_x_38) ;  /* 0x0000007000017945 */ /* 0x000fe40003800000 */
[----:B------:R-:W-:-:S04]  /*9760*/  FMUL R159, R159, R16 ;  /* 0x000000109f9f7220 */ /* 0x000fc80000400000 */
[----:B--2---:R-:W-:-:S05]  /*9770*/  FFMA R159, R161, R2, R159 ;  /* 0x00000002a19f7223 */ /* 0x004fca000000009f */
[----:B------:R-:W-:-:S05]  /*9780*/  F2FP.BF16.F32.PACK_AB R159, RZ, R159 ;  /* 0x0000009fff9f723e */ /* 0x000fca00000010ff */
[----:B------:R1:W-:Y:S01]  /*9790*/  @P2 STG.E.U16 desc[UR36][R4.64+0x12], R159 ;  /* 0x0000129f04002986 */ /* 0x0003e2000c101524 */
[----:B------:R-:W-:Y:S05]  /*97a0*/  @!P1 BRA `(.L_x_39) ;  /* 0x0000000000049947 */ /* 0x000fea0003800000 */
[----:B------:R2:W5:Y:S02]  /*97b0*/  LDG.E.LTC128B.U16 R23, desc[UR36][R8.64+0x10] ;  /* 0x0000102408177981 */ /* 0x000564000c1e1520 */
.L_x_39:
[----:B------:R-:W-:Y:S05]  /*97c0*/  BSYNC B1 ;  /* 0x0000000000017941 */ /* 0x000fea0003800000 */
.L_x_38:
        /* <DEDUP_REMOVED lines=10> */
.L_x_41:
[----:B------:R-:W-:Y:S05]  /*9870*/  BSYNC B1 ;  /* 0x0000000000017941 */ /* 0x000fea0003800000 */
.L_x_40:
        /* <DEDUP_REMOVED lines=10> */
.L_x_43:
[----:B------:R-:W-:Y:S05]  /*9920*/  BSYNC B1 ;  /* 0x0000000000017941 */ /* 0x000fea0003800000 */
.L_x_42:
[----:B------:R-:W3:Y:S01]  /*9930*/  LDL.LU R161, [R1+0x20] ;  /* 0x0000200001a17983 */ /* 0x000ee20000300800 */
[----:B-1---5:R-:W-:Y:S01]  /*9940*/  SHF.L.U32 R159, R23, 0x10, RZ ;  /* 0x00000010179f7819 */ /* 0x022fe200000006ff */
[----:B------:R-:W-:Y:S01]  /*9950*/  BSSY B1, `(.L_x_44) ;  /* 0x0000008000017945 */ /* 0x000fe20003800000 */
[----:B------:R-:W-:-:S03]  /*9960*/  ISETP.GT.AND P2, PT, R0, 0x11, P3 ;  /* 0x000000110000780c */ /* 0x000fc60001f44270 */
[----:B------:R-:W-:-:S04]  /*9970*/  FMUL R159, R159, R16 ;  /* 0x000000109f9f7220 */ /* 0x000fc80000400000 */
[----:B---3--:R-:W-:-:S05]  /*9980*/  FFMA R159, R161, R2, R159 ;  /* 0x00000002a19f7223 */ /* 0x008fca000000009f */
[----:B------:R-:W-:-:S05]  /*9990*/  F2FP.BF16.F32.PACK_AB R159, RZ, R159 ;  /* 0x0000009fff9f723e */ /* 0x000fca00000010ff */
[----:B------:R1:W-:Y:S01]  /*99a0*/  @P1 STG.E.U16 desc[UR36][R4.64+0x20], R159 ;  /* 0x0000209f04001986 */ /* 0x0003e2000c101524 */
[----:B------:R-:W-:Y:S05]  /*99b0*/  @!P2 BRA `(.L_x_45) ;  /* 0x000000000004a947 */ /* 0x000fea0003800000 */
[----:B------:R3:W5:Y:S02]  /*99c0*/  LDG.E.LTC128B.U16 R23, desc[UR36][R10.64+0x22] ;  /* 0x000022240a177981 */ /* 0x000764000c1e1520 */
.L_x_45:
[----:B------:R-:W-:Y:S05]  /*99d0*/  BSYNC B1 ;  /* 0x0000000000017941 */ /* 0x000fea0003800000 */
.L_x_44:
        /* <DEDUP_REMOVED lines=10> */
.L_x_47:
[----:B------:R-:W-:Y:S05]  /*9a80*/  BSYNC B1 ;  /* 0x0000000000017941 */ /* 0x000fea0003800000 */
.L_x_46:
        /* <DEDUP_REMOVED lines=10> */
.L_x_49:
[----:B------:R-:W-:Y:S05]  /*9b30*/  BSYNC B1 ;  /* 0x0000000000017941 */ /* 0x000fea0003800000 */
.L_x_48:
        /* <DEDUP_REMOVED lines=10> */
.L_x_51:
[----:B------:R-:W-:Y:S05]  /*9be0*/  BSYNC B1 ;  /* 0x0000000000017941 */ /* 0x000fea0003800000 */
.L_x_50:
        /* <DEDUP_REMOVED lines=10> */
.L_x_53:
[----:B------:R-:W-:Y:S05]  /*9c90*/  BSYNC B1 ;  /* 0x0000000000017941 */ /* 0x000fea0003800000 */
.L_x_52:
        /* <DEDUP_REMOVED lines=10> */
.L_x_55:
[----:B------:R-:W-:Y:S05]  /*9d40*/  BSYNC B1 ;  /* 0x0000000000017941 */ /* 0x000fea0003800000 */
.L_x_54:
        /* <DEDUP_REMOVED lines=10> */
.L_x_57:
[----:B------:R-:W-:Y:S05]  /*9df0*/  BSYNC B1 ;  /* 0x0000000000017941 */ /* 0x000fea0003800000 */
.L_x_56:
        /* <DEDUP_REMOVED lines=10> */
.L_x_59:
[----:B------:R-:W-:Y:S05]  /*9ea0*/  BSYNC B1 ;  /* 0x0000000000017941 */ /* 0x000fea0003800000 */
.L_x_58:
        /* <DEDUP_REMOVED lines=10> */
.L_x_61:
[----:B------:R-:W-:Y:S05]  /*9f50*/  BSYNC B1 ;  /* 0x0000000000017941 */ /* 0x000fea0003800000 */
.L_x_60:
        /* <DEDUP_REMOVED lines=10> */
.L_x_63:
[----:B------:R-:W-:Y:S05]  /*a000*/  BSYNC B1 ;  /* 0x0000000000017941 */ /* 0x000fea0003800000 */
.L_x_62:
        /* <DEDUP_REMOVED lines=10> */
.L_x_65:
[----:B------:R-:W-:Y:S05]  /*a0b0*/  BSYNC B1 ;  /* 0x0000000000017941 */ /* 0x000fea0003800000 */
.L_x_64:
        /* <DEDUP_REMOVED lines=10> */
.L_x_67:
[----:B------:R-:W-:Y:S05]  /*a160*/  BSYNC B1 ;  /* 0x0000000000017941 */ /* 0x000fea0003800000 */
.L_x_66:
        /* <DEDUP_REMOVED lines=10> */
.L_x_69:
[----:B------:R-:W-:Y:S05]  /*a210*/  BSYNC B1 ;  /* 0x0000000000017941 */ /* 0x000fea0003800000 */
.L_x_68:
        /* <DEDUP_REMOVED lines=10> */
.L_x_71:
[----:B------:R-:W-:Y:S05]  /*a2c0*/  BSYNC B1 ;  /* 0x0000000000017941 */ /* 0x000fea0003800000 */
.L_x_70:
        /* <DEDUP_REMOVED lines=10> */
.L_x_73:
[----:B------:R-:W-:Y:S05]  /*a370*/  BSYNC B1 ;  /* 0x0000000000017941 */ /* 0x000fea0003800000 */
.L_x_72:
        /* <DEDUP_REMOVED lines=10> */
.L_x_75:
[----:B------:R-:W-:Y:S05]  /*a420*/  BSYNC B1 ;  /* 0x0000000000017941 */ /* 0x000fea0003800000 */
.L_x_74:
        /* <DEDUP_REMOVED lines=10> */
.L_x_77:
[----:B------:R-:W-:Y:S05]  /*a4d0*/  BSYNC B1 ;  /* 0x0000000000017941 */ /* 0x000fea0003800000 */
.L_x_76:
        /* <DEDUP_REMOVED lines=10> */
.L_x_79:
[----:B------:R-:W-:Y:S05]  /*a580*/  BSYNC B1 ;  /* 0x0000000000017941 */ /* 0x000fea0003800000 */
.L_x_78:
        /* <DEDUP_REMOVED lines=10> */
.L_x_81:
[----:B------:R-:W-:Y:S05]  /*a630*/  BSYNC B1 ;  /* 0x0000000000017941 */ /* 0x000fea0003800000 */
.L_x_80:
        /* <DEDUP_REMOVED lines=10> */
.L_x_83:
[----:B------:R-:W-:Y:S05]  /*a6e0*/  BSYNC B1 ;  /* 0x0000000000017941 */ /* 0x000fea0003800000 */
.L_x_82:
        /* <DEDUP_REMOVED lines=10> */
.L_x_85:
[----:B------:R-:W-:Y:S05]  /*a790*/  BSYNC B1 ;  /* 0x0000000000017941 */ /* 0x000fea0003800000 */
.L_x_84:
        /* <DEDUP_REMOVED lines=10> */
.L_x_87:
[----:B------:R-:W-:Y:S05]  /*a840*/  BSYNC B1 ;  /* 0x0000000000017941 */ /* 0x000fea0003800000 */
.L_x_86:
        /* <DEDUP_REMOVED lines=10> */
.L_x_89:
[----:B------:R-:W-:Y:S05]  /*a8f0*/  BSYNC B1 ;  /* 0x0000000000017941 */ /* 0x000fea0003800000 */
.L_x_88:
        /* <DEDUP_REMOVED lines=10> */
.L_x_91:
[----:B------:R-:W-:Y:S05]  /*a9a0*/  BSYNC B1 ;  /* 0x0000000000017941 */ /* 0x000fea0003800000 */
.L_x_90:
        /* <DEDUP_REMOVED lines=10> */
.L_x_93:
[----:B------:R-:W-:Y:S05]  /*aa50*/  BSYNC B1 ;  /* 0x0000000000017941 */ /* 0x000fea0003800000 */
.L_x_92:
        /* <DEDUP_REMOVED lines=10> */
.L_x_95:
[----:B------:R-:W-:Y:S05]  /*ab00*/  BSYNC B1 ;  /* 0x0000000000017941 */ /* 0x000fea0003800000 */
.L_x_94:
        /* <DEDUP_REMOVED lines=10> */
.L_x_97:
[----:B------:R-:W-:Y:S05]  /*abb0*/  BSYNC B1 ;  /* 0x0000000000017941 */ /* 0x000fea0003800000 */
.L_x_96:
        /* <DEDUP_REMOVED lines=10> */
.L_x_99:
[----:B------:R-:W-:Y:S05]  /*ac60*/  BSYNC B1 ;  /* 0x0000000000017941 */ /* 0x000fea0003800000 */
.L_x_98:
        /* <DEDUP_REMOVED lines=10> */
.L_x_101:
[----:B------:R-:W-:Y:S05]  /*ad10*/  BSYNC B1 ;  /* 0x0000000000017941 */ /* 0x000fea0003800000 */
.L_x_100:
        /* <DEDUP_REMOVED lines=10> */
.L_x_103:
[----:B------:R-:W-:Y:S05]  /*adc0*/  BSYNC B1 ;  /* 0x0000000000017941 */ /* 0x000fea0003800000 */
.L_x_102:
        /* <DEDUP_REMOVED lines=10> */
.L_x_105:
[----:B------:R-:W-:Y:S05]  /*ae70*/  BSYNC B1 ;  /* 0x0000000000017941 */ /* 0x000fea0003800000 */
.L_x_104:
        /* <DEDUP_REMOVED lines=10> */
.L_x_107:
[----:B------:R-:W-:Y:S05]  /*af20*/  BSYNC B1 ;  /* 0x0000000000017941 */ /* 0x000fea0003800000 */
.L_x_106:
        /* <DEDUP_REMOVED lines=10> */
.L_x_109:
[----:B------:R-:W-:Y:S05]  /*afd0*/  BSYNC B1 ;  /* 0x0000000000017941 */ /* 0x000fea0003800000 */
.L_x_108:
        /* <DEDUP_REMOVED lines=10> */
.L_x_111:
[----:B------:R-:W-:Y:S05]  /*b080*/  BSYNC B1 ;  /* 0x0000000000017941 */ /* 0x000fea0003800000 */
.L_x_110:
        /* <DEDUP_REMOVED lines=10> */
.L_x_113:
[----:B------:R-:W-:Y:S05]  /*b130*/  BSYNC B1 ;  /* 0x0000000000017941 */ /* 0x000fea0003800000 */
.L_x_112:
        /* <DEDUP_REMOVED lines=10> */
.L_x_115:
[----:B------:R-:W-:Y:S05]  /*b1e0*/  BSYNC B1 ;  /* 0x0000000000017941 */ /* 0x000fea0003800000 */
.L_x_114:
        /* <DEDUP_REMOVED lines=10> */
.L_x_117:
[----:B------:R-:W-:Y:S05]  /*b290*/  BSYNC B1 ;  /* 0x0000000000017941 */ /* 0x000fea0003800000 */
.L_x_116:
        /* <DEDUP_REMOVED lines=10> */
.L_x_119:
[----:B------:R-:W-:Y:S05]  /*b340*/  BSYNC B1 ;  /* 0x0000000000017941 */ /* 0x000fea0003800000 */
.L_x_118:
        /* <DEDUP_REMOVED lines=10> */
.L_x_121:
[----:B------:R-:W-:Y:S05]  /*b3f0*/  BSYNC B1 ;  /* 0x0000000000017941 */ /* 0x000fea0003800000 */
.L_x_120:
        /* <DEDUP_REMOVED lines=10> */
.L_x_123:
[----:B------:R-:W-:Y:S05]  /*b4a0*/  BSYNC B1 ;  /* 0x0000000000017941 */ /* 0x000fea0003800000 */
.L_x_122:
        /* <DEDUP_REMOVED lines=10> */
.L_x_125:
[----:B------:R-:W-:Y:S05]  /*b550*/  BSYNC B1 ;  /* 0x0000000000017941 */ /* 0x000fea0003800000 */
.L_x_124:
        /* <DEDUP_REMOVED lines=10> */
.L_x_127:
[----:B------:R-:W-:Y:S05]  /*b600*/  BSYNC B1 ;  /* 0x0000000000017941 */ /* 0x000fea0003800000 */
.L_x_126:
        /* <DEDUP_REMOVED lines=10> */
.L_x_129:
[----:B------:R-:W-:Y:S05]  /*b6b0*/  BSYNC B1 ;  /* 0x0000000000017941 */ /* 0x000fea0003800000 */
.L_x_128:
        /* <DEDUP_REMOVED lines=10> */
.L_x_131:
[----:B------:R-:W-:Y:S05]  /*b760*/  BSYNC B1 ;  /* 0x0000000000017941 */ /* 0x000fea0003800000 */
.L_x_130:
        /* <DEDUP_REMOVED lines=10> */
.L_x_133:
[----:B------:R-:W-:Y:S05]  /*b810*/  BSYNC B1 ;  /* 0x0000000000017941 */ /* 0x000fea0003800000 */
.L_x_132:
        /* <DEDUP_REMOVED lines=10> */
.L_x_135:
[----:B------:R-:W-:Y:S05]  /*b8c0*/  BSYNC B1 ;  /* 0x0000000000017941 */ /* 0x000fea0003800000 */
.L_x_134:
        /* <DEDUP_REMOVED lines=10> */
.L_x_137:
[----:B------:R-:W-:Y:S05]  /*b970*/  BSYNC B1 ;  /* 0x0000000000017941 */ /* 0x000fea0003800000 */
.L_x_136:
        /* <DEDUP_REMOVED lines=10> */
.L_x_139:
[----:B------:R-:W-:Y:S05]  /*ba20*/  BSYNC B1 ;  /* 0x0000000000017941 */ /* 0x000fea0003800000 */
.L_x_138:
        /* <DEDUP_REMOVED lines=10> */
.L_x_141:
[----:B------:R-:W-:Y:S05]  /*bad0*/  BSYNC B1 ;  /* 0x0000000000017941 */ /* 0x000fea0003800000 */
.L_x_140:
        /* <DEDUP_REMOVED lines=10> */
.L_x_143:
[----:B------:R-:W-:Y:S05]  /*bb80*/  BSYNC B1 ;  /* 0x0000000000017941 */ /* 0x000fea0003800000 */
.L_x_142:
        /* <DEDUP_REMOVED lines=10> */
.L_x_145:
[----:B------:R-:W-:Y:S05]  /*bc30*/  BSYNC B1 ;  /* 0x0000000000017941 */ /* 0x000fea0003800000 */
.L_x_144:
        /* <DEDUP_REMOVED lines=10> */
.L_x_147:
[----:B------:R-:W-:Y:S05]  /*bce0*/  BSYNC B1 ;  /* 0x0000000000017941 */ /* 0x000fea0003800000 */
.L_x_146:
        /* <DEDUP_REMOVED lines=10> */
.L_x_149:
[----:B------:R-:W-:Y:S05]  /*bd90*/  BSYNC B1 ;  /* 0x0000000000017941 */ /* 0x000fea0003800000 */
.L_x_148:
        /* <DEDUP_REMOVED lines=10> */
.L_x_151:
[----:B------:R-:W-:Y:S05]  /*be40*/  BSYNC B1 ;  /* 0x0000000000017941 */ /* 0x000fea0003800000 */
.L_x_150:
        /* <DEDUP_REMOVED lines=10> */
.L_x_153:
[----:B------:R-:W-:Y:S05]  /*bef0*/  BSYNC B1 ;  /* 0x0000000000017941 */ /* 0x000fea0003800000 */
.L_x_152:
        /* <DEDUP_REMOVED lines=10> */
.L_x_155:
[----:B------:R-:W-:Y:S05]  /*bfa0*/  BSYNC B1 ;  /* 0x0000000000017941 */ /* 0x000fea0003800000 */
.L_x_154:
        /* <DEDUP_REMOVED lines=10> */
.L_x_157:
[----:B------:R-:W-:Y:S05]  /*c050*/  BSYNC B1 ;  /* 0x0000000000017941 */ /* 0x000fea0003800000 */
.L_x_156:
        /* <DEDUP_REMOVED lines=10> */
.L_x_159:
[----:B------:R-:W-:Y:S05]  /*c100*/  BSYNC B1 ;  /* 0x0000000000017941 */ /* 0x000fea0003800000 */
.L_x_158:
        /* <DEDUP_REMOVED lines=10> */
.L_x_161:
[----:B------:R-:W-:Y:S05]  /*c1b0*/  BSYNC B1 ;  /* 0x0000000000017941 */ /* 0x000fea0003800000 */
.L_x_160:
        /* <DEDUP_REMOVED lines=10> */
.L_x_163:
[----:B------:R-:W-:Y:S05]  /*c260*/  BSYNC B1 ;  /* 0x0000000000017941 */ /* 0x000fea0003800000 */
.L_x_162:
        /* <DEDUP_REMOVED lines=10> */
.L_x_165:
[----:B------:R-:W-:Y:S05]  /*c310*/  BSYNC B1 ;  /* 0x0000000000017941 */ /* 0x000fea0003800000 */
.L_x_164:
        /* <DEDUP_REMOVED lines=10> */
.L_x_167:
[----:B------:R-:W-:Y:S05]  /*c3c0*/  BSYNC B1 ;  /* 0x0000000000017941 */ /* 0x000fea0003800000 */
.L_x_166:
        /* <DEDUP_REMOVED lines=10> */
.L_x_169:
[----:B------:R-:W-:Y:S05]  /*c470*/  BSYNC B1 ;  /* 0x0000000000017941 */ /* 0x000fea0003800000 */
.L_x_168:
        /* <DEDUP_REMOVED lines=10> */
.L_x_171:
[----:B------:R-:W-:Y:S05]  /*c520*/  BSYNC B1 ;  /* 0x0000000000017941 */ /* 0x000fea0003800000 */
.L_x_170:
        /* <DEDUP_REMOVED lines=10> */
.L_x_173:
[----:B------:R-:W-:Y:S05]  /*c5d0*/  BSYNC B1 ;  /* 0x0000000000017941 */ /* 0x000fea0003800000 */
.L_x_172:
        /* <DEDUP_REMOVED lines=10> */
.L_x_175:
[----:B------:R-:W-:Y:S05]  /*c680*/  BSYNC B1 ;  /* 0x0000000000017941 */ /* 0x000fea0003800000 */
.L_x_174:
        /* <DEDUP_REMOVED lines=10> */
.L_x_177:
[----:B------:R-:W-:Y:S05]  /*c730*/  BSYNC B1 ;  /* 0x0000000000017941 */ /* 0x000fea0003800000 */
.L_x_176:
        /* <DEDUP_REMOVED lines=10> */
.L_x_179:
[----:B------:R-:W-:Y:S05]  /*c7e0*/  BSYNC B1 ;  /* 0x0000000000017941 */ /* 0x000fea0003800000 */
.L_x_178:
        /* <DEDUP_REMOVED lines=10> */
.L_x_181:
[----:B------:R-:W-:Y:S05]  /*c890*/  BSYNC B1 ;  /* 0x0000000000017941 */ /* 0x000fea0003800000 */
.L_x_180:
        /* <DEDUP_REMOVED lines=10> */
.L_x_183:
[----:B------:R-:W-:Y:S05]  /*c940*/  BSYNC B1 ;  /* 0x0000000000017941 */ /* 0x000fea0003800000 */
.L_x_182:
        /* <DEDUP_REMOVED lines=10> */
.L_x_185:
[----:B------:R-:W-:Y:S05]  /*c9f0*/  BSYNC B1 ;  /* 0x0000000000017941 */ /* 0x000fea0003800000 */
.L_x_184:
        /* <DEDUP_REMOVED lines=10> */
.L_x_187:
[----:B------:R-:W-:Y:S05]  /*caa0*/  BSYNC B1 ;  /* 0x0000000000017941 */ /* 0x000fea0003800000 */
.L_x_186:
        /* <DEDUP_REMOVED lines=10> */
.L_x_189:
[----:B------:R-:W-:Y:S05]  /*cb50*/  BSYNC B1 ;  /* 0x0000000000017941 */ /* 0x000fea0003800000 */
.L_x_188:
        /* <DEDUP_REMOVED lines=10> */
.L_x_191:
[----:B------:R-:W-:Y:S05]  /*cc00*/  BSYNC B1 ;  /* 0x0000000000017941 */ /* 0x000fea0003800000 */
.L_x_190:
        /* <DEDUP_REMOVED lines=10> */
.L_x_193:
[----:B------:R-:W-:Y:S05]  /*ccb0*/  BSYNC B1 ;  /* 0x0000000000017941 */ /* 0x000fea0003800000 */
.L_x_192:
        /* <DEDUP_REMOVED lines=10> */
.L_x_195:
[----:B------:R-:W-:Y:S05]  /*cd60*/  BSYNC B1 ;  /* 0x0000000000017941 */ /* 0x000fea0003800000 */
.L_x_194:
        /* <DEDUP_REMOVED lines=10> */
.L_x_197:
[----:B------:R-:W-:Y:S05]  /*ce10*/  BSYNC B1 ;  /* 0x0000000000017941 */ /* 0x000fea0003800000 */
.L_x_196:
        /* <DEDUP_REMOVED lines=10> */
.L_x_199:
[----:B------:R-:W-:Y:S05]  /*cec0*/  BSYNC B1 ;  /* 0x0000000000017941 */ /* 0x000fea0003800000 */
.L_x_198:
        /* <DEDUP_REMOVED lines=10> */
.L_x_201:
[----:B------:R-:W-:Y:S05]  /*cf70*/  BSYNC B1 ;  /* 0x0000000000017941 */ /* 0x000fea0003800000 */
.L_x_200:
        /* <DEDUP_REMOVED lines=10> */
.L_x_203:
[----:B------:R-:W-:Y:S05]  /*d020*/  BSYNC B1 ;  /* 0x0000000000017941 */ /* 0x000fea0003800000 */
.L_x_202:
        /* <DEDUP_REMOVED lines=10> */
.L_x_205:
[----:B------:R-:W-:Y:S05]  /*d0d0*/  BSYNC B1 ;  /* 0x0000000000017941 */ /* 0x000fea0003800000 */
.L_x_204:
        /* <DEDUP_REMOVED lines=10> */
.L_x_207:
[----:B------:R-:W-:Y:S05]  /*d180*/  BSYNC B1 ;  /* 0x0000000000017941 */ /* 0x000fea0003800000 */
.L_x_206:
        /* <DEDUP_REMOVED lines=10> */
.L_x_209:
[----:B------:R-:W-:Y:S05]  /*d230*/  BSYNC B1 ;  /* 0x0000000000017941 */ /* 0x000fea0003800000 */
.L_x_208:
        /* <DEDUP_REMOVED lines=10> */
.L_x_211:
[----:B------:R-:W-:Y:S05]  /*d2e0*/  BSYNC B1 ;  /* 0x0000000000017941 */ /* 0x000fea0003800000 */
.L_x_210:
        /* <DEDUP_REMOVED lines=10> */
.L_x_213:
[----:B------:R-:W-:Y:S05]  /*d390*/  BSYNC B1 ;  /* 0x0000000000017941 */ /* 0x000fea0003800000 */
.L_x_212:
        /* <DEDUP_REMOVED lines=10> */
.L_x_215:
[----:B------:R-:W-:Y:S05]  /*d440*/  BSYNC B1 ;  /* 0x0000000000017941 */ /* 0x000fea0003800000 */
.L_x_214:
        /* <DEDUP_REMOVED lines=10> */
.L_x_217:
[----:B------:R-:W-:Y:S05]  /*d4f0*/  BSYNC B1 ;  /* 0x0000000000017941 */ /* 0x000fea0003800000 */
.L_x_216:
        /* <DEDUP_REMOVED lines=10> */
.L_x_219:
[----:B------:R-:W-:Y:S05]  /*d5a0*/  BSYNC B1 ;  /* 0x0000000000017941 */ /* 0x000fea0003800000 */
.L_x_218:
        /* <DEDUP_REMOVED lines=10> */
.L_x_221:
[----:B------:R-:W-:Y:S05]  /*d650*/  BSYNC B1 ;  /* 0x0000000000017941 */ /* 0x000fea0003800000 */
.L_x_220:
        /* <DEDUP_REMOVED lines=10> */
.L_x_223:
[----:B------:R-:W-:Y:S05]  /*d700*/  BSYNC B1 ;  /* 0x0000000000017941 */ /* 0x000fea0003800000 */
.L_x_222:
        /* <DEDUP_REMOVED lines=10> */
.L_x_225:
[----:B------:R-:W-:Y:S05]  /*d7b0*/  BSYNC B1 ;  /* 0x0000000000017941 */ /* 0x000fea0003800000 */
.L_x_224:
        /* <DEDUP_REMOVED lines=10> */
.L_x_227:
[----:B------:R-:W-:Y:S05]  /*d860*/  BSYNC B1 ;  /* 0x0000000000017941 */ /* 0x000fea0003800000 */
.L_x_226:
        /* <DEDUP_REMOVED lines=10> */
.L_x_229:
[----:B------:R-:W-:Y:S05]  /*d910*/  BSYNC B1 ;  /* 0x0000000000017941 */ /* 0x000fea0003800000 */
.L_x_228:
        /* <DEDUP_REMOVED lines=10> */
.L_x_231:
[----:B------:R-:W-:Y:S05]  /*d9c0*/  BSYNC B1 ;  /* 0x0000000000017941 */ /* 0x000fea0003800000 */
.L_x_230:
        /* <DEDUP_REMOVED lines=10> */
.L_x_233:
[----:B------:R-:W-:Y:S05]  /*da70*/  BSYNC B1 ;  /* 0x0000000000017941 */ /* 0x000fea0003800000 */
.L_x_232:
        /* <DEDUP_REMOVED lines=10> */
.L_x_235:
[----:B------:R-:W-:Y:S05]  /*db20*/  BSYNC B1 ;  /* 0x0000000000017941 */ /* 0x000fea0003800000 */
.L_x_234:
        /* <DEDUP_REMOVED lines=10> */
.L_x_237:
[----:B------:R-:W-:Y:S05]  /*dbd0*/  BSYNC B1 ;  /* 0x0000000000017941 */ /* 0x000fea0003800000 */
.L_x_236:
        /* <DEDUP_REMOVED lines=10> */
.L_x_239:
[----:B------:R-:W-:Y:S05]  /*dc80*/  BSYNC B1 ;  /* 0x0000000000017941 */ /* 0x000fea0003800000 */
.L_x_238:
        /* <DEDUP_REMOVED lines=10> */
.L_x_241:
[----:B------:R-:W-:Y:S05]  /*dd30*/  BSYNC B1 ;  /* 0x0000000000017941 */ /* 0x000fea0003800000 */
.L_x_240:
        /* <DEDUP_REMOVED lines=10> */
.L_x_243:
[----:B------:R-:W-:Y:S05]  /*dde0*/  BSYNC B1 ;  /* 0x0000000000017941 */ /* 0x000fea0003800000 */
.L_x_242:
        /* <DEDUP_REMOVED lines=10> */
.L_x_245:
[----:B------:R-:W-:Y:S05]  /*de90*/  BSYNC B1 ;  /* 0x0000000000017941 */ /* 0x000fea0003800000 */
.L_x_244:
        /* <DEDUP_REMOVED lines=10> */
.L_x_247:
[----:B------:R-:W-:Y:S05]  /*df40*/  BSYNC B1 ;  /* 0x0000000000017941 */ /* 0x000fea0003800000 */
.L_x_246:
        /* <DEDUP_REMOVED lines=10> */
.L_x_249:
[----:B------:R-:W-:Y:S05]  /*dff0*/  BSYNC B1 ;  /* 0x0000000000017941 */ /* 0x000fea0003800000 */
.L_x_248:
        /* <DEDUP_REMOVED lines=10> */
.L_x_251:
[----:B------:R-:W-:Y:S05]  /*e0a0*/  BSYNC B1 ;  /* 0x0000000000017941 */ /* 0x000fea0003800000 */
.L_x_250:
        /* <DEDUP_REMOVED lines=10> */
.L_x_253:
[----:B------:R-:W-:Y:S05]  /*e150*/  BSYNC B1 ;  /* 0x0000000000017941 */ /* 0x000fea0003800000 */
.L_x_252:
        /* <DEDUP_REMOVED lines=10> */
.L_x_255:
[----:B------:R-:W-:Y:S05]  /*e200*/  BSYNC B1 ;  /* 0x0000000000017941 */ /* 0x000fea0003800000 */
.L_x_254:
        /* <DEDUP_REMOVED lines=10> */
.L_x_257:
[----:B------:R-:W-:Y:S05]  /*e2b0*/  BSYNC B1 ;  /* 0x0000000000017941 */ /* 0x000fea0003800000 */
.L_x_256:
        /* <DEDUP_REMOVED lines=10> */
.L_x_259:
[----:B------:R-:W-:Y:S05]  /*e360*/  BSYNC B1 ;  /* 0x0000000000017941 */ /* 0x000fea0003800000 */
.L_x_258:
        /* <DEDUP_REMOVED lines=10> */
.L_x_261:
[----:B------:R-:W-:Y:S05]  /*e410*/  BSYNC B1 ;  /* 0x0000000000017941 */ /* 0x000fea0003800000 */
.L_x_260:
        /* <DEDUP_REMOVED lines=10> */
.L_x_263:
[----:B------:R-:W-:Y:S05]  /*e4c0*/  BSYNC B1 ;  /* 0x0000000000017941 */ /* 0x000fea0003800000 */
.L_x_262:
        /* <DEDUP_REMOVED lines=10> */
.L_x_265:
[----:B------:R-:W-:Y:S05]  /*e570*/  BSYNC B1 ;  /* 0x0000000000017941 */ /* 0x000fea0003800000 */
.L_x_264:
        /* <DEDUP_REMOVED lines=10> */
.L_x_267:
[----:B------:R-:W-:Y:S05]  /*e620*/  BSYNC B1 ;  /* 0x0000000000017941 */ /* 0x000fea0003800000 */
.L_x_266:
        /* <DEDUP_REMOVED lines=10> */
.L_x_269:
[----:B------:R-:W-:Y:S05]  /*e6d0*/  BSYNC B1 ;  /* 0x0000000000017941 */ /* 0x000fea0003800000 */
.L_x_268:
        /* <DEDUP_REMOVED lines=10> */
.L_x_271:
[----:B------:R-:W-:Y:S05]  /*e780*/  BSYNC B1 ;  /* 0x0000000000017941 */ /* 0x000fea0003800000 */
.L_x_270:
        /* <DEDUP_REMOVED lines=10> */
.L_x_273:
[----:B------:R-:W-:Y:S05]  /*e830*/  BSYNC B1 ;  /* 0x0000000000017941 */ /* 0x000fea0003800000 */
.L_x_272:
        /* <DEDUP_REMOVED lines=10> */
.L_x_275:
[----:B------:R-:W-:Y:S05]  /*e8e0*/  BSYNC B1 ;  /* 0x0000000000017941 */ /* 0x000fea0003800000 */
.L_x_274:
        /* <DEDUP_REMOVED lines=10> */
.L_x_277:
[----:B------:R-:W-:Y:S05]  /*e990*/  BSYNC B1 ;  /* 0x0000000000017941 */ /* 0x000fea0003800000 */
.L_x_276:
[----:B0-234-:R-:W2:Y:S01]  /*e9a0*/  LDL.LU R10, [R1+0x1f4] ;  /* 0x0001f400010a7983 */ /* 0x01dea20000300800 */
[----:B-----5:R-:W-:Y:S01]  /*e9b0*/  IMAD.U32 R11, R23, 0x10000, RZ ;  /* 0x00010000170b7824 */ /* 0x020fe200078e00ff */
        /* <DEDUP_REMOVED lines=8> */
.L_x_279:
[----:B------:R-:W-:Y:S05]  /*ea40*/  BSYNC B1 ;  /* 0x0000000000017941 */ /* 0x000fea0003800000 */
.L_x_278:
[----:B------:R-:W3:Y:S01]  /*ea50*/  LDL.LU R10, [R1+0x1f8] ;  /* 0x0001f800010a7983 */ /* 0x000ee20000300800 */
[----:B0----5:R-:W-:Y:S01]  /*ea60*/  IMAD.U32 R11, R23, 0x10000, RZ ;  /* 0x00010000170b7824 */ /* 0x021fe200078e00ff */
[----:B------:R-:W-:Y:S01]  /*ea70*/  ISETP.GT.AND P1, PT, R0, 0xf9, P0 ;  /* 0x000000f90000780c */ /* 0x000fe20000724270 */
[----:B------:R-:W-:Y:S01]  /*ea80*/  BSSY B1, `(.L_x_280) ;  /* 0x000000a000017945 */ /* 0x000fe20003800000 */
[----:B------:R-:W-:Y:S01]  /*ea90*/  IADD3 R167, P0, R3, 0x80, RZ ;  /* 0x0000008003a77810 */ /* 0x000fe20007f1e0ff */
[----:B------:R-:W-:-:S04]  /*eaa0*/  FMUL R11, R11, R16 ;  /* 0x000000100b0b7220 */ /* 0x000fc80000400000 */
[----:B---3--:R-:W-:-:S05]  /*eab0*/  FFMA R11, R10, R2, R11 ;  /* 0x000000020a0b7223 */ /* 0x008fca000000000b */
[----:B------:R-:W-:-:S04]  /*eac0*/  F2FP.BF16.F32.PACK_AB R11, RZ, R11 ;  /* 0x0000000bff0b723e */ /* 0x000fc800000010ff */
[----:B------:R-:W-:Y:S01]  /*ead0*/  PRMT R3, R11, 0x7610, R3 ;  /* 0x000076100b037816 */ /* 0x000fe20000000003 */
[----:B------:R-:W-:-:S04]  /*eae0*/  IMAD.X R11, RZ, RZ, UR7, P0 ;  /* 0x00000007ff0b7e24 */ /* 0x000fc800080e06ff */
[----:B------:R0:W-:Y:S01]  /*eaf0*/  @P2 STG.E.U16 desc[UR36][R6.64+0x1f0], R3 ;  /* 0x0001f00306002986 */ /* 0x0001e2000c101524 */
[----:B------:R-:W-:Y:S05]  /*eb00*/  @!P1 BRA `(.L_x_281) ;  /* 0x0000000000049947 */ /* 0x000fea0003800000 */
[----:B------:R3:W5:Y:S02]  /*eb10*/  LDG.E.LTC128B.U16 R23, desc[UR36][R8.64+0x1f2] ;  /* 0x0001f22408177981 */ /* 0x000764000c1e1520 */
.L_x_281:
[----:B------:R-:W-:Y:S05]  /*eb20*/  BSYNC B1 ;  /* 0x0000000000017941 */ /* 0x000fea0003800000 */
.L_x_280:
[----:B------:R-:W4:Y:S01]  /*eb30*/  LDL.LU R10, [R1+0x1fc] ;  /* 0x0001fc00010a7983 */ /* 0x000f220000300800 */
[----:B0----5:R-:W-:Y:S01]  /*eb40*/  SHF.L.U32 R3, R23, 0x10, RZ ;  /* 0x0000001017037819 */ /* 0x021fe200000006ff */
[----:B--23--:R-:W-:Y:S01]  /*eb50*/  IMAD R8, R11, R14, RZ ;  /* 0x0000000e0b087224 */ /* 0x00cfe200078e02ff */
[----:B------:R-:W-:-:S03]  /*eb60*/  ISETP.GT.AND P0, PT, R17, 0x80, PT ;  /* 0x000000801100780c */ /* 0x000fc60003f04270 */
[----:B------:R-:W-:Y:S01]  /*eb70*/  FMUL R3, R3, R16 ;  /* 0x0000001003037220 */ /* 0x000fe20000400000 */
[C---:B------:R-:W-:Y:S01]  /*eb80*/  IMAD R165, R167.reuse, R15, R8 ;  /* 0x0000000fa7a57224 */ /* 0x040fe200078e0208 */
[----:B------:R-:W-:Y:S01]  /*eb90*/  ISETP.GT.AND P4, PT, R0, RZ, P0 ;  /* 0x000000ff0000720c */ /* 0x000fe20000784270 */
[----:B------:R-:W-:-:S04]  /*eba0*/  IMAD.WIDE.U32 R8, R167, R14, R20 ;  /* 0x0000000ea7087225 */ /* 0x000fc800078e0014 */
[----:B------:R-:W-:Y:S02]  /*ebb0*/  IMAD.IADD R9, R9, 0x1, R165 ;  /* 0x0000000109097824 */ /* 0x000fe400078e02a5 */
[----:B----4-:R-:W-:Y:S01]  /*ebc0*/  FFMA R3, R10, R2, R3 ;  /* 0x000000020a037223 */ /* 0x010fe20000000003 */
[----:B------:R-:W-:-:S04]  /*ebd0*/  LEA R10, P2, R8, R12, 0x1 ;  /* 0x0000000c080a7211 */ /* 0x000fc800078408ff */
[----:B------:R-:W-:Y:S02]  /*ebe0*/  F2FP.BF16.F32.PACK_AB R3, RZ, R3 ;  /* 0x00000003ff03723e */ /* 0x000fe400000010ff */
[--C-:B------:R-:W-:Y:S02]  /*ebf0*/  LEA.HI.X R11, R8, R13, R9.reuse, 0x1, P2 ;  /* 0x0000000d080b7211 */ /* 0x100fe400010f0c09 */
[----:B------:R-:W-:-:S05]  /*ec00*/  PRMT R9, R3, 0x7610, R9 ;  /* 0x0000761003097816 */ /* 0x000fca0000000009 */
[----:B------:R0:W-:Y:S04]  /*ec10*/  @P1 STG.E.U16 desc[UR36][R6.64+0x1f2], R9 ;  /* 0x0001f20906001986 */ /* 0x0001e8000c101524 */
[----:B------:R-:W2:Y:S01]  /*ec20*/  @P4 LDG.E.LTC128B.U16 R23, desc[UR36][R10.64] ;  /* 0x000000240a174981 */ /* 0x000ea2000c1e1520 */
[----:B-1----:R-:W-:Y:S01]  /*ec30*/  MOV R159, UR8 ;  /* 0x00000008009f7c02 */ /* 0x002fe20008000f00 */
[----:B------:R-:W-:Y:S01]  /*ec40*/  IMAD.U32 R161, RZ, RZ, UR8 ;  /* 0x00000008ffa17e24 */ /* 0x000fe2000f8e00ff */
[----:B------:R-:W-:Y:S01]  /*ec50*/  ISETP.GT.AND P2, PT, R0, 0x1, P0 ;  /* 0x000000010000780c */ /* 0x000fe20000744270 */
[----:B------:R-:W-:Y:S01]  /*ec60*/  IMAD.U32 R164, RZ, RZ, UR9 ;  /* 0x00000009ffa47e24 */ /* 0x000fe2000f8e00ff */
[----:B------:R-:W-:Y:S01]  /*ec70*/  BSSY B1, `(.L_x_282) ;  /* 0x0000012000017945 */ /* 0x000fe20003800000 */
[----:B------:R-:W-:-:S02]  /*ec80*/  IMAD.SHL.U32 R159, R159, 0x100, RZ ;  /* 0x000001009f9f7824 */ /* 0x000fc400078e00ff */
[----:B0-----:R-:W-:Y:S01]  /*ec90*/  IMAD.WIDE.U32 R8, R167, R14, R18 ;  /* 0x0000000ea7087225 */ /* 0x001fe200078e0012 */
[----:B------:R-:W-:-:S03]  /*eca0*/  SHF.L.U64.HI R161, R161, 0x8, R164 ;  /* 0x00000008a1a17819 */ /* 0x000fc600000102a4 */
[----:B------:R-:W-:Y:S02]  /*ecb0*/  IMAD.IADD R9, R165, 0x1, R9 ;  /* 0x00000001a5097824 */ /* 0x000fe400078e0209 */
[----:B------:R-:W-:Y:S01]  /*ecc0*/  IMAD.WIDE.U32 R162, R22, UR43, R8 ;  /* 0x0000002b16a27c25 */ /* 0x000fe2000f8e0008 */
[----:B------:R-:W-:-:S04]  /*ecd0*/  IADD3 R8, P1, R159, R4, RZ ;  /* 0x000000049f087210 */ /* 0x000fc80007f3e0ff */
[----:B------:R-:W-:Y:S01]  /*ece0*/  IADD3 R7, R157, R163, RZ ;  /* 0x000000a39d077210 */ /* 0x000fe20007ffe0ff */
[----:B------:R-:W-:Y:S01]  /*ecf0*/  IMAD.X R9, R161, 0x1, R5, P1 ;  /* 0x00000001a1097824 */ /* 0x000fe200008e0605 */
[----:B------:R-:W-:-:S04]  /*ed00*/  LEA R6, P3, R162, R12, 0x1 ;  /* 0x0000000ca2067211 */ /* 0x000fc800078608ff */
[----:B------:R-:W-:Y:S01]  /*ed10*/  LEA.HI.X R7, R162, R13, R7, 0x1, P3 ;  /* 0x0000000da2077211 */ /* 0x000fe200018f0c07 */
[----:B--2---:R-:W-:-:S04]  /*ed20*/  IMAD.U32 R3, R23, 0x10000, RZ ;  /* 0x0001000017037824 */ /* 0x004fc800078e00ff */
[----:B------:R-:W-:-:S04]  /*ed30*/  FMUL R3, R3, R16 ;  /* 0x0000001003037220 */ /* 0x000fc80000400000 */
[----:B------:R-:W-:-:S05]  /*ed40*/  FFMA R3, R24, R2, R3 ;  /* 0x0000000218037223 */ /* 0x000fca0000000003 */
[----:B------:R-:W-:-:S05]  /*ed50*/  F2FP.BF16.F32.PACK_AB R3, RZ, R3 ;  /* 0x00000003ff03723e */ /* 0x000fca00000010ff */
[----:B------:R0:W-:Y:S01]  /*ed60*/  @P4 STG.E.U16 desc[UR36][R8.64], R3 ;  /* 0x0000000308004986 */ /* 0x0001e2000c101524 */
[----:B------:R-:W-:Y:S05]  /*ed70*/  @!P2 BRA `(.L_x_283) ;  /* 0x000000000004a947 */ /* 0x000fea0003800000 */
[----:B------:R1:W5:Y:S02]  /*ed80*/  LDG.E.LTC128B.U16 R23, desc[UR36][R6.64+0x2] ;  /* 0x0000022406177981 */ /* 0x000364000c1e1520 */
.L_x_283:
[----:B------:R-:W-:Y:S05]  /*ed90*/  BSYNC B1 ;  /* 0x0000000000017941 */ /* 0x000fea0003800000 */
.L_x_282:
[----:B0----5:R-:W-:Y:S01]  /*eda0*/  IMAD.U32 R3, R23, 0x10000, RZ ;  /* 0x0001000017037824 */ /* 0x021fe200078e00ff */
[----:B------:R-:W-:Y:S01]  /*edb0*/  ISETP.GT.AND P1, PT, R17, 0x88, PT ;  /* 0x000000881100780c */ /* 0x000fe20003f24270 */
[----:B------:R-:W-:Y:S01]  /*edc0*/  IMAD.WIDE.U32 R14, R167, R14, R154 ;  /* 0x0000000ea70e7225 */ /* 0x000fe200078e009a */
[----:B------:R-:W-:Y:S03]  /*edd0*/  BSSY B1, `(.L_x_284) ;  /* 0x0000010000017945 */ /* 0x000fe60003800000 */
[----:B------:R-:W-:Y:S01]  /*ede0*/  FMUL R10, R3, R16 ;  /* 0x00000010030a7220 */ /* 0x000fe20000400000 */
[----:B------:R-:W-:Y:S01]  /*edf0*/  ISETP.GT.AND P3, PT, R0, RZ, P1 ;  /* 0x000000ff0000720c */ /* 0x000fe20000f64270 */
[----:B------:R-:W-:Y:S01]  /*ee00*/  IMAD.IADD R165, R165, 0x1, R15 ;  /* 0x00000001a5a57824 */ /* 0x000fe200078e020f */
[----:B------:R-:W-:Y:S01]  /*ee10*/  IADD3 R152, P4, R152, R14, RZ ;  /* 0x0000000e98987210 */ /* 0x000fe20007f9e0ff */
[----:B------:R-:W-:Y:S01]  /*ee20*/  FFMA R10, R25, R2, R10 ;  /* 0x00000002190a7223 */ /* 0x000fe2000000000a */
[----:B------:R-:W-:-:S02]  /*ee30*/  IADD3 R14, P5, R18, R14, RZ ;  /* 0x0000000e120e7210 */ /* 0x000fc40007fbe0ff */
[----:B------:R-:W-:Y:S02]  /*ee40*/  IADD3.X R20, R165, R21, RZ, P4, !PT ;  /* 0x00000015a5147210 */ /* 0x000fe400027fe4ff */
[----:B------:R-:W-:Y:S02]  /*ee50*/  F2FP.BF16.F32.PACK_AB R3, RZ, R10 ;  /* 0x0000000aff03723e */ /* 0x000fe400000010ff */
[C---:B------:R-:W-:Y:S02]  /*ee60*/  LEA R10, P4, R152.reuse, R12, 0x1 ;  /* 0x0000000c980a7211 */ /* 0x040fe400078808ff */
[----:B------:R-:W-:Y:S02]  /*ee70*/  PRMT R17, R3, 0x7610, R17 ;  /* 0x0000761003117816 */ /* 0x000fe40000000011 */
[----:B------:R-:W-:Y:S02]  /*ee80*/  LEA.HI.X R11, R152, R13, R20, 0x1, P4 ;  /* 0x0000000d980b7211 */ /* 0x000fe400020f0c14 */
[----:B------:R-:W-:Y:S01]  /*ee90*/  PRMT R3, R23, 0x7610, R3 ;  /* 0x0000761017037816 */ /* 0x000fe20000000003 */
[----:B------:R0:W-:Y:S01]  /*eea0*/  @P2 STG.E.U16 desc[UR36][R8.64+0x2], R17 ;  /* 0x0000021108002986 */ /* 0x0001e2000c101524 */
[----:B------:R-:W-:Y:S05]  /*eeb0*/  @!P3 BRA `(.L_x_285) ;  /* 0x000000000004b947 */ /* 0x000fea0003800000 */
[----:B------:R2:W5:Y:S02]  /*eec0*/  LDG.E.LTC128B.U16 R3, desc[UR36][R10.64] ;  /* 0x000000240a037981 */ /* 0x000564000c1e1520 */
.L_x_285:
[----:B------:R-:W-:Y:S05]  /*eed0*/  BSYNC B1 ;  /* 0x0000000000017941 */ /* 0x000fea0003800000 */
.L_x_284:
[----:B--2--5:R-:W-:Y:S01]  /*eee0*/  IMAD.U32 R11, R3, 0x10000, RZ ;  /* 0x00010000030b7824 */ /* 0x024fe200078e00ff */
[----:B------:R-:W-:Y:S01]  /*eef0*/  IADD3 R10, P2, R8, R158, RZ ;  /* 0x0000009e080a7210 */ /* 0x000fe20007f5e0ff */
[----:B------:R-:W-:Y:S01]  /*ef00*/  IMAD.X R15, R19, 0x1, R165, P5 ;  /* 0x00000001130f7824 */ /* 0x000fe200028e06a5 */
[----:B------:R-:W-:Y:S01]  /*ef10*/  ISETP.GT.AND P5, PT, R0, 0x1, P1 ;  /* 0x000000010000780c */ /* 0x000fe20000fa4270 */
[----:B------:R-:W-:Y:S01]  /*ef20*/  FMUL R11, R11, R16 ;  /* 0x000000100b0b7220 */ /* 0x000fe20000400000 */
[----:B------:R-:W-:Y:S01]  /*ef30*/  BSSY B1, `(.L_x_286) ;  /* 0x000000b000017945 */ /* 0x000fe20003800000 */
[----:B------:R-:W-:-:S04]  /*ef40*/  IMAD.WIDE.U32 R22, R22, UR43, R14 ;  /* 0x0000002b16167c25 */ /* 0x000fc8000f8e000e */
[----:B------:R-:W-:Y:S01]  /*ef50*/  FFMA R11, R26, R2, R11 ;  /* 0x000000021a0b7223 */ /* 0x000fe2000000000b */
[----:B------:R-:W-:Y:S01]  /*ef60*/  IMAD.IADD R157, R157, 0x1, R23 ;  /* 0x000000019d9d7824 */ /* 0x000fe200078e0217 */
[----:B------:R-:W-:-:S03]  /*ef70*/  LEA R12, P4, R22, R12, 0x1 ;  /* 0x0000000c160c7211 */ /* 0x000fc600078808ff */
[----:B------:R-:W-:Y:S02]  /*ef80*/  F2FP.BF16.F32.PACK_AB R14, RZ, R11 ;  /* 0x0000000bff0e723e */ /* 0x000fe400000010ff */
[----:B------:R-:W-:Y:S02]  /*ef90*/  IADD3.X R11, R9, R156, RZ, P2, !PT ;  /* 0x0000009c090b7210 */ /* 0x000fe400017fe4ff */
[----:B------:R-:W-:-:S03]  /*efa0*/  LEA.HI.X R13, R22, R13, R157, 0x1, P4 ;  /* 0x0000000d160d7211 */ /* 0x000fc600020f0c9d */
[----:B------:R2:W-:Y:S01]  /*efb0*/  @P3 STG.E.U16 desc[UR36][R10.64], R14 ;  /* 0x0000000e0a003986 */ /* 0x0005e2000c101524 */
[----:B------:R-:W-:Y:S05]  /*efc0*/  @!P5 BRA `(.L_x_287) ;  /* 0x000000000004d947 */ /* 0x000fea0003800000 */
[----:B------:R3:W5:Y:S02]  /*efd0*/  LDG.E.LTC128B.U16 R3, desc[UR36][R12.64+0x2] ;  /* 0x000002240c037981 */ /* 0x000764000c1e1520 */
.L_x_287:
[----:B------:R-:W-:Y:S05]  /*efe0*/  BSYNC B1 ;  /* 0x0000000000017941 */ /* 0x000fea0003800000 */
.L_x_286:
[----:B-----5:R-:W-:Y:S01]  /*eff0*/  IMAD.U32 R15, R3, 0x10000, RZ ;  /* 0x00010000030f7824 */ /* 0x020fe200078e00ff */
[----:B------:R-:W-:Y:S01]  /*f000*/  ISETP.GT.AND P2, PT, R0, 0x8, P0 ;  /* 0x000000080000780c */ /* 0x000fe20000744270 */
[----:B------:R-:W-:Y:S02]  /*f010*/  BSSY B1, `(.L_x_288) ;  /* 0x0000007000017945 */ /* 0x000fe40003800000 */
[----:B--2---:R-:W-:-:S04]  /*f020*/  FMUL R14, R15, R16 ;  /* 0x000000100f0e7220 */ /* 0x004fc80000400000 */
[----:B------:R-:W-:-:S05]  /*f030*/  FFMA R14, R27, R2, R14 ;  /* 0x000000021b0e7223 */ /* 0x000fca000000000e */
[----:B------:R-:W-:-:S05]  /*f040*/  F2FP.BF16.F32.PACK_AB R14, RZ, R14 ;  /* 0x0000000eff0e723e */ /* 0x000fca00000010ff */
[----:B------:R2:W-:Y:S01]  /*f050*/  @P5 STG.E.U16 desc[UR36][R10.64+0x2], R14 ;  /* 0x0000020e0a005986 */ /* 0x0005e2000c101524 */
[----:B------:R-:W-:Y:S05]  /*f060*/  @!P2 BRA `(.L_x_289) ;  /* 0x000000000004a947 */ /* 0x000fea0003800000 */
[----:B------:R4:W5:Y:S02]  /*f070*/  LDG.E.LTC128B.U16 R3, desc[UR36][R6.64+0x10] ;  /* 0x0000102406037981 */ /* 0x000964000c1e1520 */
.L_x_289:
[----:B------:R-:W-:Y:S05]  /*f080*/  BSYNC B1 ;  /* 0x0000000000017941 */ /* 0x000fea0003800000 */
.L_x_288:
[----:B--2--5:R-:W-:Y:S01]  /*f090*/  IMAD.U32 R11, R3, 0x10000, RZ ;  /* 0x00010000030b7824 */ /* 0x024fe200078e00ff */
[----:B------:R-:W-:Y:S01]  /*f0a0*/  ISETP.GT.AND P3, PT, R0, 0x9, P0 ;  /* 0x000000090000780c */ /* 0x000fe20000764270 */
[----:B------:R-:W-:Y:S02]  /*f0b0*/  BSSY B1, `(.L_x_290) ;  /* 0x0000007000017945 */ /* 0x000fe40003800000 */
[----:B------:R-:W-:-:S04]  /*f0c0*/  FMUL R11, R11, R16 ;  /* 0x000000100b0b7220 */ /* 0x000fc80000400000 */
[----:B------:R-:W-:-:S05]  /*f0d0*/  FFMA R11, R28, R2, R11 ;  /* 0x000000021c0b7223 */ /* 0x000fca000000000b */
[----:B------:R-:W-:-:S05]  /*f0e0*/  F2FP.BF16.F32.PACK_AB R11, RZ, R11 ;  /* 0x0000000bff0b723e */ /* 0x000fca00000010ff */
[----:B------:R2:W-:Y:S01]  /*f0f0*/  @P2 STG.E.U16 desc[UR36][R8.64+0x10], R11 ;  /* 0x0000100b08002986 */ /* 0x0005e2000c101524 */
[----:B------:R-:W-:Y:S05]  /*f100*/  @!P3 BRA `(.L_x_291) ;  /* 0x000000000004b947 */ /* 0x000fea0003800000 */
[----:B------:R0:W5:Y:S02]  /*f110*/  LDG.E.LTC128B.U16 R3, desc[UR36][R6.64+0x12] ;  /* 0x0000122406037981 */ /* 0x000164000c1e1520 */
.L_x_291:
[----:B------:R-:W-:Y:S05]  /*f120*/  BSYNC B1 ;  /* 0x0000000000017941 */ /* 0x000fea0003800000 */
.L_x_290:
        /* <DEDUP_REMOVED lines=9> */
.L_x_293:
[----:B------:R-:W-:Y:S05]  /*f1c0*/  BSYNC B1 ;  /* 0x0000000000017941 */ /* 0x000fea0003800000 */
.L_x_292:
[----:B-----5:R-:W-:Y:S01]  /*f1d0*/  SHF.L.U32 R11, R3, 0x10, RZ ;  /* 0x00000010030b7819 */ /* 0x020fe200000006ff */
[----:B------:R-:W-:Y:S01]  /*f1e0*/  BSSY B1, `(.L_x_294) ;  /* 0x000000a000017945 */ /* 0x000fe20003800000 */
[----:B--2---:R-:W-:Y:S02]  /*f1f0*/  IADD3 R10, P3, R158, R8, RZ ;  /* 0x000000089e0a7210 */ /* 0x004fe40007f7e0ff */
[----:B------:R-:W-:Y:S01]  /*f200*/  ISETP.GT.AND P2, PT, R0, 0x9, P1 ;  /* 0x000000090000780c */ /* 0x000fe20000f44270 */
[----:B------:R-:W-:-:S04]  /*f210*/  FMUL R11, R11, R16 ;  /* 0x000000100b0b7220 */ /* 0x000fc80000400000 */
[----:B------:R-:W-:-:S05]  /*f220*/  FFMA R11, R30, R2, R11 ;  /* 0x000000021e0b7223 */ /* 0x000fca000000000b */
[----:B------:R-:W-:Y:S01]  /*f230*/  F2FP.BF16.F32.PACK_AB R14, RZ, R11 ;  /* 0x0000000bff0e723e */ /* 0x000fe200000010ff */
[----:B------:R-:W-:-:S05]  /*f240*/  IMAD.X R11, R156, 0x1, R9, P3 ;  /* 0x000000019c0b7824 */ /* 0x000fca00018e0609 */
[----:B------:R2:W-:Y:S01]  /*f250*/  @P4 STG.E.U16 desc[UR36][R10.64+0x10], R14 ;  /* 0x0000100e0a004986 */ /* 0x0005e2000c101524 */
[----:B------:R-:W-:Y:S05]  /*f260*/  @!P2 BRA `(.L_x_295) ;  /* 0x000000000004a947 */ /* 0x000fea0003800000 */
[----:B------:R0:W5:Y:S02]  /*f270*/  LDG.E.LTC128B.U16 R3, desc[UR36][R12.64+0x12] ;  /* 0x000012240c037981 */ /* 0x000164000c1e1520 */
.L_x_295:
[----:B------:R-:W-:Y:S05]  /*f280*/  BSYNC B1 ;  /* 0x0000000000017941 */ /* 0x000fea0003800000 */
.L_x_294:
[----:B--2--5:R-:W-:Y:S01]  /*f290*/  IMAD.U32 R11, R3, 0x10000, RZ ;  /* 0x00010000030b7824 */ /* 0x024fe200078e00ff */
[----:B------:R-:W-:Y:S01]  /*f2a0*/  IADD3 R158, P3, P4, R158, R4, R159 ;  /* 0x000000049e9e7210 */ /* 0x000fe20007c7e09f */
[----:B------:R-:W-:Y:S01]  /*f2b0*/  BSSY B1, `(.L_x_296) ;  /* 0x0000009000017945 */ /* 0x000fe20003800000 */
[----:B------:R-:W-:Y:S01]  /*f2c0*/  ISETP.GT.AND P5, PT, R0, 0x10, P0 ;  /* 0x000000100000780c */ /* 0x000fe200007a4270 */
[----:B------:R-:W-:Y:S01]  /*f2d0*/  FMUL R10, R11, R16 ;  /* 0x000000100b0a7220 */ /* 0x000fe20000400000 */
[----:B------:R-:W-:-:S03]  /*f2e0*/  IADD3.X R159, R156, R5, R161, P3, P4 ;  /* 0x000000059c9f7210 */ /* 0x000fc60001fe84a1 */
[----:B------:R-:W-:-:S05]  /*f2f0*/  FFMA R10, R31, R2, R10 ;  /* 0x000000021f0a7223 */ /* 0x000fca000000000a */
[----:B------:R-:W-:-:S05]  /*f300*/  F2FP.BF16.F32.PACK_AB R10, RZ, R10 ;  /* 0x0000000aff0a723e */ /* 0x000fca00000010ff */
[----:B------:R2:W-:Y:S01]  /*f310*/  @P2 STG.E.U16 desc[UR36][R158.64+0x12], R10 ;  /* 0x0000120a9e002986 */ /* 0x0005e2000c101524 */
[----:B------:R-:W-:Y:S05]  /*f320*/  @!P5 BRA `(.L_x_297) ;  /* 0x000000000004d947 */ /* 0x000fea0003800000 */
[----:B------:R0:W5:Y:S02]  /*f330*/  LDG.E.LTC128B.U16 R3, desc[UR36][R6.64+0x20] ;  /* 0x0000202406037981 */ /* 0x000164000c1e1520 */
.L_x_297:
[----:B------:R-:W-:Y:S05]  /*f340*/  BSYNC B1 ;  /* 0x0000000000017941 */ /* 0x000fea0003800000 */
.L_x_296:
[----:B-----5:R-:W-:Y:S01]  /*f350*/  IMAD.U32 R5, R3, 0x10000, RZ ;  /* 0x0001000003057824 */ /* 0x020fe200078e00ff */
        /* <DEDUP_REMOVED lines=8> */
.L_x_299:
[----:B------:R-:W-:Y:S05]  /*f3e0*/  BSYNC B1 ;  /* 0x0000000000017941 */ /* 0x000fea0003800000 */
.L_x_298:
[----:B0----5:R-:W-:Y:S01]  /*f3f0*/  SHF.L.U32 R5, R3, 0x10, RZ ;  /* 0x0000001003057819 */ /* 0x021fe200000006ff */
[----:B------:R-:W-:Y:S01]  /*f400*/  BSSY B1, `(.L_x_300) ;  /* 0x0000008000017945 */ /* 0x000fe20003800000 */
[----:B------:R-:W-:-:S03]  /*f410*/  ISETP.GT.AND P3, PT, R0, 0x10, P1 ;  /* 0x000000100000780c */ /* 0x000fc60000f64270 */
[----:B------:R-:W-:-:S04]  /*f420*/  FMUL R4, R5, R16 ;  /* 0x0000001005047220 */ /* 0x000fc80000400000 */
[----:B------:R-:W-:-:S05]  /*f430*/  FFMA R4, R33, R2, R4 ;  /* 0x0000000221047223 */ /* 0x000fca0000000004 */
[----:B------:R-:W-:-:S05]  /*f440*/  F2FP.BF16.F32.PACK_AB R4, RZ, R4 ;  /* 0x00000004ff04723e */ /* 0x000fca00000010ff */
[----:B------:R0:W-:Y:S01]  /*f450*/  @P2 STG.E.U16 desc[UR36][R8.64+0x22], R4 ;  /* 0x0000220408002986 */ /* 0x0001e2000c101524 */
[----:B------:R-:W-:Y:S05]  /*f460*/  @!P3 BRA `(.L_x_301) ;  /* 0x000000000004b947 */ /* 0x000fea0003800000 */
[----:B------:R0:W5:Y:S02]  /*f470*/  LDG.E.LTC128B.U16 R3, desc[UR36][R12.64+0x20] ;  /* 0x000020240c037981 */ /* 0x000164000c1e1520 */
.L_x_301:
[----:B------:R-:W-:Y:S05]  /*f480*/  BSYNC B1 ;  /* 0x0000000000017941 */ /* 0x000fea0003800000 */
.L_x_300:
[----:B-----5:R-:W-:Y:S01]  /*f490*/  IMAD.U32 R5, R3, 0x10000, RZ ;  /* 0x0001000003057824 */ /* 0x020fe200078e00ff */
[----:B------:R-:W-:Y:S01]  /*f4a0*/  ISETP.GT.AND P2, PT, R0, 0x11, P1 ;  /* 0x000000110000780c */ /* 0x000fe20000f44270 */
[----:B0-----:R-:W-:Y:S01]  /*f4b0*/  @P3 IMAD.MOV.U32 R4, RZ, RZ, R158 ;  /* 0x000000ffff043224 */ /* 0x001fe200078e009e */
[----:B------:R-:W-:Y:S01]  /*f4c0*/  BSSY B1, `(.L_x_302) ;  /* 0x0000009000017945 */ /* 0x000fe20003800000 */
[----:B------:R-:W-:-:S04]  /*f4d0*/  FMUL R5, R5, R16 ;  /* 0x0000001005057220 */ /* 0x000fc80000400000 */
[----:B------:R-:W-:-:S05]  /*f4e0*/  FFMA R5, R34, R2, R5 ;  /* 0x0000000222057223 */ /* 0x000fca0000000005 */
[----:B------:R-:W-:-:S04]  /*f4f0*/  F2FP.BF16.F32.PACK_AB R5, RZ, R5 ;  /* 0x00000005ff05723e */ /* 0x000fc800000010ff */
[----:B--2---:R-:W-:Y:S01]  /*f500*/  PRMT R10, R5, 0x7610, R10 ;  /* 0x00007610050a7816 */ /* 0x004fe2000000000a */
[----:B------:R-:W-:-:S05]  /*f510*/  @P3 IMAD.MOV.U32 R5, RZ, RZ, R159 ;  /* 0x000000ffff053224 */ /* 0x000fca00078e009f */
[----:B------:R0:W-:Y:S01]  /*f520*/  @P3 STG.E.U16 desc[UR36][R4.64+0x20], R10 ;  /* 0x0000200a04003986 */ /* 0x0001e2000c101524 */
[----:B------:R-:W-:Y:S05]  /*f530*/  @!P2 BRA `(.L_x_303) ;  /* 0x000000000004a947 */ /* 0x000fea0003800000 */
[----:B------:R2:W5:Y:S02]  /*f540*/  LDG.E.LTC128B.U16 R3, desc[UR36][R12.64+0x22] ;  /* 0x000022240c037981 */ /* 0x000564000c1e1520 */
.L_x_303:
[----:B------:R-:W-:Y:S05]  /*f550*/  BSYNC B1 ;  /* 0x0000000000017941 */ /* 0x000fea0003800000 */
.L_x_302:
[----:B0----5:R-:W-:Y:S01]  /*f560*/  SHF.L.U32 R5, R3, 0x10, RZ ;  /* 0x0000001003057819 */ /* 0x021fe200000006ff */
[----:B------:R-:W-:Y:S01]  /*f570*/  BSSY B1, `(.L_x_304) ;  /* 0x000000b000017945 */ /* 0x000fe20003800000 */
[----:B------:R-:W-:-:S03]  /*f580*/  ISETP.GT.AND P3, PT, R0, 0x18, P0 ;  /* 0x000000180000780c */ /* 0x000fc60000764270 */
[----:B------:R-:W-:Y:S01]  /*f590*/  FMUL R4, R5, R16 ;  /* 0x0000001005047220 */ /* 0x000fe20000400000 */
[----:B------:R-:W-:-:S03]  /*f5a0*/  @P2 IMAD.MOV.U32 R5, RZ, RZ, R159 ;  /* 0x000000ffff052224 */ /* 0x000fc600078e009f */
[----:B------:R-:W-:-:S05]  /*f5b0*/  FFMA R4, R35, R2, R4 ;  /* 0x0000000223047223 */ /* 0x000fca0000000004 */
[----:B------:R-:W-:-:S04]  /*f5c0*/  F2FP.BF16.F32.PACK_AB R4, RZ, R4 ;  /* 0x00000004ff04723e */ /* 0x000fc800000010ff */
[----:B------:R-:W-:Y:S01]  /*f5d0*/  PRMT R10, R4, 0x7610, R10 ;  /* 0x00007610040a7816 */ /* 0x000fe2000000000a */
[----:B------:R-:W-:-:S05]  /*f5e0*/  @P2 IMAD.MOV.U32 R4, RZ, RZ, R158 ;  /* 0x000000ffff042224 */ /* 0x000fca00078e009e */
[----:B------:R0:W-:Y:S01]  /*f5f0*/  @P2 STG.E.U16 desc[UR36][R4.64+0x22], R10 ;  /* 0x0000220a04002986 */ /* 0x0001e2000c101524 */
[----:B------:R-:W-:Y:S05]  /*f600*/  @!P3 BRA `(.L_x_305) ;  /* 0x000000000004b947 */ /* 0x000fea0003800000 */
[----:B------:R0:W5:Y:S02]  /*f610*/  LDG.E.LTC128B.U16 R3, desc[UR36][R6.64+0x30] ;  /* 0x0000302406037981 */ /* 0x000164000c1e1520 */
.L_x_305:
[----:B------:R-:W-:Y:S05]  /*f620*/  BSYNC B1 ;  /* 0x0000000000017941 */ /* 0x000fea0003800000 */
.L_x_304:
[----:B0----5:R-:W-:Y:S01]  /*f630*/  IMAD.U32 R5, R3, 0x10000, RZ ;  /* 0x0001000003057824 */ /* 0x021fe200078e00ff */
        /* <DEDUP_REMOVED lines=8> */
.L_x_307:
[----:B------:R-:W-:Y:S05]  /*f6c0*/  BSYNC B1 ;  /* 0x0000000000017941 */ /* 0x000fea0003800000 */
.L_x_306:
        /* <DEDUP_REMOVED lines=9> */
.L_x_309:
[----:B------:R-:W-:Y:S05]  /*f760*/  BSYNC B1 ;  /* 0x0000000000017941 */ /* 0x000fea0003800000 */
.L_x_308:
[----:B-----5:R-:W-:Y:S01]  /*f770*/  IMAD.U32 R5, R3, 0x10000, RZ ;  /* 0x0001000003057824 */ /* 0x020fe200078e00ff */
[----:B------:R-:W-:Y:S01]  /*f780*/  ISETP.GT.AND P2, PT, R0, 0x19, P1 ;  /* 0x000000190000780c */ /* 0x000fe20000f44270 */
[----:B0-----:R-:W-:Y:S01]  /*f790*/  @P3 IMAD.MOV.U32 R4, RZ, RZ, R158 ;  /* 0x000000ffff043224 */ /* 0x001fe200078e009e */
[----:B------:R-:W-:Y:S01]  /*f7a0*/  BSSY B1, `(.L_x_310) ;  /* 0x0000009000017945 */ /* 0x000fe20003800000 */
[----:B------:R-:W-:-:S04]  /*f7b0*/  FMUL R5, R5, R16 ;  /* 0x0000001005057220 */ /* 0x000fc80000400000 */
[----:B------:R-:W-:-:S05]  /*f7c0*/  FFMA R5, R38, R2, R5 ;  /* 0x0000000226057223 */ /* 0x000fca0000000005 */
[----:B------:R-:W-:-:S04]  /*f7d0*/  F2FP.BF16.F32.PACK_AB R5, RZ, R5 ;  /* 0x00000005ff05723e */ /* 0x000fc800000010ff */
[----:B------:R-:W-:Y:S01]  /*f7e0*/  PRMT R10, R5, 0x7610, R10 ;  /* 0x00007610050a7816 */ /* 0x000fe2000000000a */
[----:B------:R-:W-:-:S05]  /*f7f0*/  @P3 IMAD.MOV.U32 R5, RZ, RZ, R159 ;  /* 0x000000ffff053224 */ /* 0x000fca00078e009f */
[----:B------:R0:W-:Y:S01]  /*f800*/  @P3 STG.E.U16 desc[UR36][R4.64+0x30], R10 ;  /* 0x0000300a04003986 */ /* 0x0001e2000c101524 */
[----:B------:R-:W-:Y:S05]  /*f810*/  @!P2 BRA `(.L_x_311) ;  /* 0x000000000004a947 */ /* 0x000fea0003800000 */
[----:B------:R0:W5:Y:S02]  /*f820*/  LDG.E.LTC128B.U16 R3, desc[UR36][R12.64+0x32] ;  /* 0x000032240c037981 */ /* 0x000164000c1e1520 */
.L_x_311:
[----:B------:R-:W-:Y:S05]  /*f830*/  BSYNC B1 ;  /* 0x0000000000017941 */ /* 0x000fea0003800000 */
.L_x_310:
        /* <DEDUP_REMOVED lines=12> */
.L_x_313:
[----:B------:R-:W-:Y:S05]  /*f900*/  BSYNC B1 ;  /* 0x0000000000017941 */ /* 0x000fea0003800000 */
.L_x_312:
        /* <DEDUP_REMOVED lines=9> */
.L_x_315:
[----:B------:R-:W-:Y:S05]  /*f9a0*/  BSYNC B1 ;  /* 0x0000000000017941 */ /* 0x000fea0003800000 */
.L_x_314:
        /* <DEDUP_REMOVED lines=9> */
.L_x_317:
[----:B------:R-:W-:Y:S05]  /*fa40*/  BSYNC B1 ;  /* 0x0000000000017941 */ /* 0x000fea0003800000 */
.L_x_316:
        /* <DEDUP_REMOVED lines=12> */
.L_x_319:
[----:B------:R-:W-:Y:S05]  /*fb10*/  BSYNC B1 ;  /* 0x0000000000017941 */ /* 0x000fea0003800000 */
.L_x_318:
        /* <DEDUP_REMOVED lines=12> */
.L_x_321:
[----:B------:R-:W-:Y:S05]  /*fbe0*/  BSYNC B1 ;  /* 0x0000000000017941 */ /* 0x000fea0003800000 */
.L_x_320:
        /* <DEDUP_REMOVED lines=9> */
.L_x_323:
[----:B------:R-:W-:Y:S05]  /*fc80*/  BSYNC B1 ;  /* 0x0000000000017941 */ /* 0x000fea0003800000 */
.L_x_322:
        /* <DEDUP_REMOVED lines=9> */
.L_x_325:
[----:B------:R-:W-:Y:S05]  /*fd20*/  BSYNC B1 ;  /* 0x0000000000017941 */ /* 0x000fea0003800000 */
.L_x_324:
        /* <DEDUP_REMOVED lines=12> */
.L_x_327:
[----:B------:R-:W-:Y:S05]  /*fdf0*/  BSYNC B1 ;  /* 0x0000000000017941 */ /* 0x000fea0003800000 */
.L_x_326:
        /* <DEDUP_REMOVED lines=12> */
.L_x_329:
[----:B------:R-:W-:Y:S05]  /*fec0*/  BSYNC B1 ;  /* 0x0000000000017941 */ /* 0x000fea0003800000 */
.L_x_328:
        /* <DEDUP_REMOVED lines=9> */
.L_x_331:
[----:B------:R-:W-:Y:S05]  /*ff60*/  BSYNC B1 ;  /* 0x0000000000017941 */ /* 0x000fea0003800000 */
.L_x_330:
        /* <DEDUP_REMOVED lines=9> */
.L_x_333:
[----:B------:R-:W-:Y:S05]  /*10000*/  BSYNC B1 ;  /* 0x0000000000017941 */ /* 0x000fea0003800000 */
.L_x_332:
        /* <DEDUP_REMOVED lines=12> */
.L_x_335:
[----:B------:R-:W-:Y:S05]  /*100d0*/  BSYNC B1 ;  /* 0x0000000000017941 */ /* 0x000fea0003800000 */
.L_x_334:
        /* <DEDUP_REMOVED lines=12> */
.L_x_337:
[----:B------:R-:W-:Y:S05]  /*101a0*/  BSYNC B1 ;  /* 0x0000000000017941 */ /* 0x000fea0003800000 */
.L_x_336:
        /* <DEDUP_REMOVED lines=9> */
.L_x_339:
[----:B------:R-:W-:Y:S05]  /*10240*/  BSYNC B1 ;  /* 0x0000000000017941 */ /* 0x000fea0003800000 */
.L_x_338:
        /* <DEDUP_REMOVED lines=9> */
.L_x_341:
[----:B------:R-:W-:Y:S05]  /*102e0*/  BSYNC B1 ;  /* 0x0000000000017941 */ /* 0x000fea0003800000 */
.L_x_340:
        /* <DEDUP_REMOVED lines=12> */
.L_x_343:
[----:B------:R-:W-:Y:S05]  /*103b0*/  BSYNC B1 ;  /* 0x0000000000017941 */ /* 0x000fea0003800000 */
.L_x_342:
        /* <DEDUP_REMOVED lines=12> */
.L_x_345:
[----:B------:R-:W-:Y:S05]  /*10480*/  BSYNC B1 ;  /* 0x0000000000017941 */ /* 0x000fea0003800000 */
.L_x_344:
        /* <DEDUP_REMOVED lines=9> */
.L_x_347:
[----:B------:R-:W-:Y:S05]  /*10520*/  BSYNC B1 ;  /* 0x0000000000017941 */ /* 0x000fea0003800000 */
.L_x_346:
        /* <DEDUP_REMOVED lines=9> */
.L_x_349:
[----:B------:R-:W-:Y:S05]  /*105c0*/  BSYNC B1 ;  /* 0x0000000000017941 */ /* 0x000fea0003800000 */
.L_x_348:
        /* <DEDUP_REMOVED lines=12> */
.L_x_351:
[----:B------:R-:W-:Y:S05]  /*10690*/  BSYNC B1 ;  /* 0x0000000000017941 */ /* 0x000fea0003800000 */
.L_x_350:
        /* <DEDUP_REMOVED lines=12> */
.L_x_353:
[----:B------:R-:W-:Y:S05]  /*10760*/  BSYNC B1 ;  /* 0x0000000000017941 */ /* 0x000fea0003800000 */
.L_x_352:
        /* <DEDUP_REMOVED lines=9> */
.L_x_355:
[----:B------:R-:W-:Y:S05]  /*10800*/  BSYNC B1 ;  /* 0x0000000000017941 */ /* 0x000fea0003800000 */
.L_x_354:
        /* <DEDUP_REMOVED lines=9> */
.L_x_357:
[----:B------:R-:W-:Y:S05]  /*108a0*/  BSYNC B1 ;  /* 0x0000000000017941 */ /* 0x000fea0003800000 */
.L_x_356:
        /* <DEDUP_REMOVED lines=12> */
.L_x_359:
[----:B------:R-:W-:Y:S05]  /*10970*/  BSYNC B1 ;  /* 0x0000000000017941 */ /* 0x000fea0003800000 */
.L_x_358:
        /* <DEDUP_REMOVED lines=12> */
.L_x_361:
[----:B------:R-:W-:Y:S05]  /*10a40*/  BSYNC B1 ;  /* 0x0000000000017941 */ /* 0x000fea0003800000 */
.L_x_360:
        /* <DEDUP_REMOVED lines=9> */
.L_x_363:
[----:B------:R-:W-:Y:S05]  /*10ae0*/  BSYNC B1 ;  /* 0x0000000000017941 */ /* 0x000fea0003800000 */
.L_x_362:
        /* <DEDUP_REMOVED lines=9> */
.L_x_365:
[----:B------:R-:W-:Y:S05]  /*10b80*/  BSYNC B1 ;  /* 0x0000000000017941 */ /* 0x000fea0003800000 */
.L_x_364:
        /* <DEDUP_REMOVED lines=12> */
.L_x_367:
[----:B------:R-:W-:Y:S05]  /*10c50*/  BSYNC B1 ;  /* 0x0000000000017941 */ /* 0x000fea0003800000 */
.L_x_366:
        /* <DEDUP_REMOVED lines=12> */
.L_x_369:
[----:B------:R-:W-:Y:S05]  /*10d20*/  BSYNC B1 ;  /* 0x0000000000017941 */ /* 0x000fea0003800000 */
.L_x_368:
        /* <DEDUP_REMOVED lines=9> */
.L_x_371:
[----:B------:R-:W-:Y:S05]  /*10dc0*/  BSYNC B1 ;  /* 0x0000000000017941 */ /* 0x000fea0003800000 */
.L_x_370:
        /* <DEDUP_REMOVED lines=9> */
.L_x_373:
[----:B------:R-:W-:Y:S05]  /*10e60*/  BSYNC B1 ;  /* 0x0000000000017941 */ /* 0x000fea0003800000 */
.L_x_372:
        /* <DEDUP_REMOVED lines=12> */
.L_x_375:
[----:B------:R-:W-:Y:S05]  /*10f30*/  BSYNC B1 ;  /* 0x0000000000017941 */ /* 0x000fea0003800000 */
.L_x_374:
        /* <DEDUP_REMOVED lines=12> */
.L_x_377:
[----:B------:R-:W-:Y:S05]  /*11000*/  BSYNC B1 ;  /* 0x0000000000017941 */ /* 0x000fea0003800000 */
.L_x_376:
        /* <DEDUP_REMOVED lines=9> */
.L_x_379:
[----:B------:R-:W-:Y:S05]  /*110a0*/  BSYNC B1 ;  /* 0x0000000000017941 */ /* 0x000fea0003800000 */
.L_x_378:
        /* <DEDUP_REMOVED lines=9> */
.L_x_381:
[----:B------:R-:W-:Y:S05]  /*11140*/  BSYNC B1 ;  /* 0x0000000000017941 */ /* 0x000fea0003800000 */
.L_x_380:
        /* <DEDUP_REMOVED lines=12> */
.L_x_383:
[----:B------:R-:W-:Y:S05]  /*11210*/  BSYNC B1 ;  /* 0x0000000000017941 */ /* 0x000fea0003800000 */
.L_x_382:
        /* <DEDUP_REMOVED lines=12> */
.L_x_385:
[----:B------:R-:W-:Y:S05]  /*112e0*/  BSYNC B1 ;  /* 0x0000000000017941 */ /* 0x000fea0003800000 */
.L_x_384:
        /* <DEDUP_REMOVED lines=9> */
.L_x_387:
[----:B------:R-:W-:Y:S05]  /*11380*/  BSYNC B1 ;  /* 0x0000000000017941 */ /* 0x000fea0003800000 */
.L_x_386:
        /* <DEDUP_REMOVED lines=9> */
.L_x_389:
[----:B------:R-:W-:Y:S05]  /*11420*/  BSYNC B1 ;  /* 0x0000000000017941 */ /* 0x000fea0003800000 */
.L_x_388:
        /* <DEDUP_REMOVED lines=12> */
.L_x_391:
[----:B------:R-:W-:Y:S05]  /*114f0*/  BSYNC B1 ;  /* 0x0000000000017941 */ /* 0x000fea0003800000 */
.L_x_390:
        /* <DEDUP_REMOVED lines=12> */
.L_x_393:
[----:B------:R-:W-:Y:S05]  /*115c0*/  BSYNC B1 ;  /* 0x0000000000017941 */ /* 0x000fea0003800000 */
.L_x_392:
        /* <DEDUP_REMOVED lines=9> */
.L_x_395:
[----:B------:R-:W-:Y:S05]  /*11660*/  BSYNC B1 ;  /* 0x0000000000017941 */ /* 0x000fea0003800000 */
.L_x_394:
        /* <DEDUP_REMOVED lines=9> */
.L_x_397:
[----:B------:R-:W-:Y:S05]  /*11700*/  BSYNC B1 ;  /* 0x0000000000017941 */ /* 0x000fea0003800000 */
.L_x_396:
        /* <DEDUP_REMOVED lines=12> */
.L_x_399:
[----:B------:R-:W-:Y:S05]  /*117d0*/  BSYNC B1 ;  /* 0x0000000000017941 */ /* 0x000fea0003800000 */
.L_x_398:
        /* <DEDUP_REMOVED lines=12> */
.L_x_401:
[----:B------:R-:W-:Y:S05]  /*118a0*/  BSYNC B1 ;  /* 0x0000000000017941 */ /* 0x000fea0003800000 */
.L_x_400:
        /* <DEDUP_REMOVED lines=9> */
.L_x_403:
[----:B------:R-:W-:Y:S05]  /*11940*/  BSYNC B1 ;  /* 0x0000000000017941 */ /* 0x000fea0003800000 */
.L_x_402:
        /* <DEDUP_REMOVED lines=9> */
.L_x_405:
[----:B------:R-:W-:Y:S05]  /*119e0*/  BSYNC B1 ;  /* 0x0000000000017941 */ /* 0x000fea0003800000 */
.L_x_404:
        /* <DEDUP_REMOVED lines=12> */
.L_x_407:
[----:B------:R-:W-:Y:S05]  /*11ab0*/  BSYNC B1 ;  /* 0x0000000000017941 */ /* 0x000fea0003800000 */
.L_x_406:
        /* <DEDUP_REMOVED lines=12> */
.L_x_409:
[----:B------:R-:W-:Y:S05]  /*11b80*/  BSYNC B1 ;  /* 0x0000000000017941 */ /* 0x000fea0003800000 */
.L_x_408:
        /* <DEDUP_REMOVED lines=9> */
.L_x_411:
[----:B------:R-:W-:Y:S05]  /*11c20*/  BSYNC B1 ;  /* 0x0000000000017941 */ /* 0x000fea0003800000 */
.L_x_410:
        /* <DEDUP_REMOVED lines=9> */
.L_x_413:
[----:B------:R-:W-:Y:S05]  /*11cc0*/  BSYNC B1 ;  /* 0x0000000000017941 */ /* 0x000fea0003800000 */
.L_x_412:
        /* <DEDUP_REMOVED lines=12> */
.L_x_415:
[----:B------:R-:W-:Y:S05]  /*11d90*/  BSYNC B1 ;  /* 0x0000000000017941 */ /* 0x000fea0003800000 */
.L_x_414:
        /* <DEDUP_REMOVED lines=12> */
.L_x_417:
[----:B------:R-:W-:Y:S05]  /*11e60*/  BSYNC B1 ;  /* 0x0000000000017941 */ /* 0x000fea0003800000 */
.L_x_416:
        /* <DEDUP_REMOVED lines=9> */
.L_x_419:
[----:B------:R-:W-:Y:S05]  /*11f00*/  BSYNC B1 ;  /* 0x0000000000017941 */ /* 0x000fea0003800000 */
.L_x_418:
        /* <DEDUP_REMOVED lines=9> */
.L_x_421:
[----:B------:R-:W-:Y:S05]  /*11fa0*/  BSYNC B1 ;  /* 0x0000000000017941 */ /* 0x000fea0003800000 */
.L_x_420:
        /* <DEDUP_REMOVED lines=12> */
.L_x_423:
[----:B------:R-:W-:Y:S05]  /*12070*/  BSYNC B1 ;  /* 0x0000000000017941 */ /* 0x000fea0003800000 */
.L_x_422:
        /* <DEDUP_REMOVED lines=12> */
.L_x_425:
[----:B------:R-:W-:Y:S05]  /*12140*/  BSYNC B1 ;  /* 0x0000000000017941 */ /* 0x000fea0003800000 */
.L_x_424:
        /* <DEDUP_REMOVED lines=9> */
.L_x_427:
[----:B------:R-:W-:Y:S05]  /*121e0*/  BSYNC B1 ;  /* 0x0000000000017941 */ /* 0x000fea0003800000 */
.L_x_426:
        /* <DEDUP_REMOVED lines=9> */
.L_x_429:
[----:B------:R-:W-:Y:S05]  /*12280*/  BSYNC B1 ;  /* 0x0000000000017941 */ /* 0x000fea0003800000 */
.L_x_428:
        /* <DEDUP_REMOVED lines=12> */
.L_x_431:
[----:B------:R-:W-:Y:S05]  /*12350*/  BSYNC B1 ;  /* 0x0000000000017941 */ /* 0x000fea0003800000 */
.L_x_430:
        /* <DEDUP_REMOVED lines=12> */
.L_x_433:
[----:B------:R-:W-:Y:S05]  /*12420*/  BSYNC B1 ;  /* 0x0000000000017941 */ /* 0x000fea0003800000 */
.L_x_432:
        /* <DEDUP_REMOVED lines=9> */
.L_x_435:
[----:B------:R-:W-:Y:S05]  /*124c0*/  BSYNC B1 ;  /* 0x0000000000017941 */ /* 0x000fea0003800000 */
.L_x_434:
        /* <DEDUP_REMOVED lines=9> */
.L_x_437:
[----:B------:R-:W-:Y:S05]  /*12560*/  BSYNC B1 ;  /* 0x0000000000017941 */ /* 0x000fea0003800000 */
.L_x_436:
        /* <DEDUP_REMOVED lines=12> */
.L_x_439:
[----:B------:R-:W-:Y:S05]  /*12630*/  BSYNC B1 ;  /* 0x0000000000017941 */ /* 0x000fea0003800000 */
.L_x_438:
        /* <DEDUP_REMOVED lines=12> */
.L_x_441:
[----:B------:R-:W-:Y:S05]  /*12700*/  BSYNC B1 ;  /* 0x0000000000017941 */ /* 0x000fea0003800000 */
.L_x_440:
        /* <DEDUP_REMOVED lines=9> */
.L_x_443:
[----:B------:R-:W-:Y:S05]  /*127a0*/  BSYNC B1 ;  /* 0x0000000000017941 */ /* 0x000fea0003800000 */
.L_x_442:
        /* <DEDUP_REMOVED lines=9> */
.L_x_445:
[----:B------:R-:W-:Y:S05]  /*12840*/  BSYNC B1 ;  /* 0x0000000000017941 */ /* 0x000fea0003800000 */
.L_x_444:
        /* <DEDUP_REMOVED lines=12> */
.L_x_447:
[----:B------:R-:W-:Y:S05]  /*12910*/  BSYNC B1 ;  /* 0x0000000000017941 */ /* 0x000fea0003800000 */
.L_x_446:
        /* <DEDUP_REMOVED lines=12> */
.L_x_449:
[----:B------:R-:W-:Y:S05]  /*129e0*/  BSYNC B1 ;  /* 0x0000000000017941 */ /* 0x000fea0003800000 */
.L_x_448:
        /* <DEDUP_REMOVED lines=9> */
.L_x_451:
[----:B------:R-:W-:Y:S05]  /*12a80*/  BSYNC B1 ;  /* 0x0000000000017941 */ /* 0x000fea0003800000 */
.L_x_450:
        /* <DEDUP_REMOVED lines=9> */
.L_x_453:
[----:B------:R-:W-:Y:S05]  /*12b20*/  BSYNC B1 ;  /* 0x0000000000017941 */ /* 0x000fea0003800000 */
.L_x_452:
        /* <DEDUP_REMOVED lines=12> */
.L_x_455:
[----:B------:R-:W-:Y:S05]  /*12bf0*/  BSYNC B1 ;  /* 0x0000000000017941 */ /* 0x000fea0003800000 */
.L_x_454:
        /* <DEDUP_REMOVED lines=12> */
.L_x_457:
[----:B------:R-:W-:Y:S05]  /*12cc0*/  BSYNC B1 ;  /* 0x0000000000017941 */ /* 0x000fea0003800000 */
.L_x_456:
        /* <DEDUP_REMOVED lines=9> */
.L_x_459:
[----:B------:R-:W-:Y:S05]  /*12d60*/  BSYNC B1 ;  /* 0x0000000000017941 */ /* 0x000fea0003800000 */
.L_x_458:
        /* <DEDUP_REMOVED lines=9> */
.L_x_461:
[----:B------:R-:W-:Y:S05]  /*12e00*/  BSYNC B1 ;  /* 0x0000000000017941 */ /* 0x000fea0003800000 */
.L_x_460:
        /* <DEDUP_REMOVED lines=12> */
.L_x_463:
[----:B------:R-:W-:Y:S05]  /*12ed0*/  BSYNC B1 ;  /* 0x0000000000017941 */ /* 0x000fea0003800000 */
.L_x_462:
        /* <DEDUP_REMOVED lines=12> */
.L_x_465:
[----:B------:R-:W-:Y:S05]  /*12fa0*/  BSYNC B1 ;  /* 0x0000000000017941 */ /* 0x000fea0003800000 */
.L_x_464:
        /* <DEDUP_REMOVED lines=9> */
.L_x_467:
[----:B------:R-:W-:Y:S05]  /*13040*/  BSYNC B1 ;  /* 0x0000000000017941 */ /* 0x000fea0003800000 */
.L_x_466:
        /* <DEDUP_REMOVED lines=9> */
.L_x_469:
[----:B------:R-:W-:Y:S05]  /*130e0*/  BSYNC B1 ;  /* 0x0000000000017941 */ /* 0x000fea0003800000 */
.L_x_468:
        /* <DEDUP_REMOVED lines=12> */
.L_x_471:
[----:B------:R-:W-:Y:S05]  /*131b0*/  BSYNC B1 ;  /* 0x0000000000017941 */ /* 0x000fea0003800000 */
.L_x_470:
        /* <DEDUP_REMOVED lines=12> */
.L_x_473:
[----:B------:R-:W-:Y:S05]  /*13280*/  BSYNC B1 ;  /* 0x0000000000017941 */ /* 0x000fea0003800000 */
.L_x_472:
        /* <DEDUP_REMOVED lines=9> */
.L_x_475:
[----:B------:R-:W-:Y:S05]  /*13320*/  BSYNC B1 ;  /* 0x0000000000017941 */ /* 0x000fea0003800000 */
.L_x_474:
        /* <DEDUP_REMOVED lines=9> */
.L_x_477:
[----:B------:R-:W-:Y:S05]  /*133c0*/  BSYNC B1 ;  /* 0x0000000000017941 */ /* 0x000fea0003800000 */
.L_x_476:
        /* <DEDUP_REMOVED lines=12> */
.L_x_479:
[----:B------:R-:W-:Y:S05]  /*13490*/  BSYNC B1 ;  /* 0x0000000000017941 */ /* 0x000fea0003800000 */
.L_x_478:
        /* <DEDUP_REMOVED lines=12> */
.L_x_481:
[----:B------:R-:W-:Y:S05]  /*13560*/  BSYNC B1 ;  /* 0x0000000000017941 */ /* 0x000fea0003800000 */
.L_x_480:
        /* <DEDUP_REMOVED lines=9> */
.L_x_483:
[----:B------:R-:W-:Y:S05]  /*13600*/  BSYNC B1 ;  /* 0x0000000000017941 */ /* 0x000fea0003800000 */
.L_x_482:
        /* <DEDUP_REMOVED lines=9> */
.L_x_485:
[----:B------:R-:W-:Y:S05]  /*136a0*/  BSYNC B1 ;  /* 0x0000000000017941 */ /* 0x000fea0003800000 */
.L_x_484:
        /* <DEDUP_REMOVED lines=12> */
.L_x_487:
[----:B------:R-:W-:Y:S05]  /*13770*/  BSYNC B1 ;  /* 0x0000000000017941 */ /* 0x000fea0003800000 */
.L_x_486:
        /* <DEDUP_REMOVED lines=12> */
.L_x_489:
[----:B------:R-:W-:Y:S05]  /*13840*/  BSYNC B1 ;  /* 0x0000000000017941 */ /* 0x000fea0003800000 */
.L_x_488:
        /* <DEDUP_REMOVED lines=9> */
.L_x_491:
[----:B------:R-:W-:Y:S05]  /*138e0*/  BSYNC B1 ;  /* 0x0000000000017941 */ /* 0x000fea0003800000 */
.L_x_490:
        /* <DEDUP_REMOVED lines=9> */
.L_x_493:
[----:B------:R-:W-:Y:S05]  /*13980*/  BSYNC B1 ;  /* 0x0000000000017941 */ /* 0x000fea0003800000 */
.L_x_492:
        /* <DEDUP_REMOVED lines=12> */
.L_x_495:
[----:B------:R-:W-:Y:S05]  /*13a50*/  BSYNC B1 ;  /* 0x0000000000017941 */ /* 0x000fea0003800000 */
.L_x_494:
        /* <DEDUP_REMOVED lines=12> */
.L_x_497:
[----:B------:R-:W-:Y:S05]  /*13b20*/  BSYNC B1 ;  /* 0x0000000000017941 */ /* 0x000fea0003800000 */
.L_x_496:
        /* <DEDUP_REMOVED lines=9> */
.L_x_499:
[----:B------:R-:W-:Y:S05]  /*13bc0*/  BSYNC B1 ;  /* 0x0000000000017941 */ /* 0x000fea0003800000 */
.L_x_498:
        /* <DEDUP_REMOVED lines=9> */
.L_x_501:
[----:B------:R-:W-:Y:S05]  /*13c60*/  BSYNC B1 ;  /* 0x0000000000017941 */ /* 0x000fea0003800000 */
.L_x_500:
        /* <DEDUP_REMOVED lines=12> */
.L_x_503:
[----:B------:R-:W-:Y:S05]  /*13d30*/  BSYNC B1 ;  /* 0x0000000000017941 */ /* 0x000fea0003800000 */
.L_x_502:
        /* <DEDUP_REMOVED lines=12> */
.L_x_505:
[----:B------:R-:W-:Y:S05]  /*13e00*/  BSYNC B1 ;  /* 0x0000000000017941 */ /* 0x000fea0003800000 */
.L_x_504:
        /* <DEDUP_REMOVED lines=9> */
.L_x_507:
[----:B------:R-:W-:Y:S05]  /*13ea0*/  BSYNC B1 ;  /* 0x0000000000017941 */ /* 0x000fea0003800000 */
.L_x_506:
        /* <DEDUP_REMOVED lines=9> */
.L_x_509:
[----:B------:R-:W-:Y:S05]  /*13f40*/  BSYNC B1 ;  /* 0x0000000000017941 */ /* 0x000fea0003800000 */
.L_x_508:
        /* <DEDUP_REMOVED lines=12> */
.L_x_511:
[----:B------:R-:W-:Y:S05]  /*14010*/  BSYNC B1 ;  /* 0x0000000000017941 */ /* 0x000fea0003800000 */
.L_x_510:
        /* <DEDUP_REMOVED lines=12> */
.L_x_513:
[----:B------:R-:W-:Y:S05]  /*140e0*/  BSYNC B1 ;  /* 0x0000000000017941 */ /* 0x000fea0003800000 */
.L_x_512:
        /* <DEDUP_REMOVED lines=9> */
.L_x_515:
[----:B------:R-:W-:Y:S05]  /*14180*/  BSYNC B1 ;  /* 0x0000000000017941 */ /* 0x000fea0003800000 */
.L_x_514:
        /* <DEDUP_REMOVED lines=9> */
.L_x_517:
[----:B------:R-:W-:Y:S05]  /*14220*/  BSYNC B1 ;  /* 0x0000000000017941 */ /* 0x000fea0003800000 */
.L_x_516:
        /* <DEDUP_REMOVED lines=12> */
.L_x_519:
[----:B------:R-:W-:Y:S05]  /*142f0*/  BSYNC B1 ;  /* 0x0000000000017941 */ /* 0x000fea0003800000 */
.L_x_518:
        /* <DEDUP_REMOVED lines=12> */
.L_x_521:
[----:B------:R-:W-:Y:S05]  /*143c0*/  BSYNC B1 ;  /* 0x0000000000017941 */ /* 0x000fea0003800000 */
.L_x_520:
        /* <DEDUP_REMOVED lines=9> */
.L_x_523:
[----:B------:R-:W-:Y:S05]  /*14460*/  BSYNC B1 ;  /* 0x0000000000017941 */ /* 0x000fea0003800000 */
.L_x_522:
        /* <DEDUP_REMOVED lines=9> */
.L_x_525:
[----:B------:R-:W-:Y:S05]  /*14500*/  BSYNC B1 ;  /* 0x0000000000017941 */ /* 0x000fea0003800000 */
.L_x_524:
        /* <DEDUP_REMOVED lines=12> */
.L_x_527:
[----:B------:R-:W-:Y:S05]  /*145d0*/  BSYNC B1 ;  /* 0x0000000000017941 */ /* 0x000fea0003800000 */
.L_x_526:
        /* <DEDUP_REMOVED lines=12> */
.L_x_529:
[----:B------:R-:W-:Y:S05]  /*146a0*/  BSYNC B1 ;  /* 0x0000000000017941 */ /* 0x000fea0003800000 */
.L_x_528:
        /* <DEDUP_REMOVED lines=9> */
.L_x_531:
[----:B------:R-:W-:Y:S05]  /*14740*/  BSYNC B1 ;  /* 0x0000000000017941 */ /* 0x000fea0003800000 */
.L_x_530:
        /* <DEDUP_REMOVED lines=9> */
.L_x_533:
[----:B------:R-:W-:Y:S05]  /*147e0*/  BSYNC B1 ;  /* 0x0000000000017941 */ /* 0x000fea0003800000 */
.L_x_532:
[----:B-----5:R-:W-:Y:S01]  /*147f0*/  IMAD.U32 R5, R3, 0x10000, RZ ;  /* 0x0001000003057824 */ /* 0x020fe200078e00ff */
[----:B------:R-:W-:Y:S01]  /*14800*/  ISETP.GT.AND P1, PT, R0, 0xf9, P1 ;  /* 0x000000f90000780c */ /* 0x000fe20000f24270 */
[----:B0-----:R-:W-:Y:S01]  /*14810*/  @P2 IMAD.MOV.U32 R4, RZ, RZ, R158 ;  /* 0x000000ffff042224 */ /* 0x001fe200078e009e */
[----:B------:R-:W-:Y:S01]  /*14820*/  BSSY B1, `(.L_x_534) ;  /* 0x0000009000017945 */ /* 0x000fe20003800000 */
[----:B------:R-:W-:-:S04]  /*14830*/  FMUL R5, R5, R16 ;  /* 0x0000001005057220 */ /* 0x000fc80000400000 */
[----:B------:R-:W-:-:S05]  /*14840*/  FFMA R5, R150, R2, R5 ;  /* 0x0000000296057223 */ /* 0x000fca0000000005 */
[----:B------:R-:W-:-:S04]  /*14850*/  F2FP.BF16.F32.PACK_AB R5, RZ, R5 ;  /* 0x00000005ff05723e */ /* 0x000fc800000010ff */
[----:B-1--4-:R-:W-:Y:S01]  /*14860*/  PRMT R6, R5, 0x7610, R6 ;  /* 0x0000761005067816 */ /* 0x012fe20000000006 */
[----:B------:R-:W-:-:S05]  /*14870*/  @P2 IMAD.MOV.U32 R5, RZ, RZ, R159 ;  /* 0x000000ffff052224 */ /* 0x000fca00078e009f */
[----:B------:R0:W-:Y:S01]  /*14880*/  @P2 STG.E.U16 desc[UR36][R4.64+0x1f0], R6 ;  /* 0x0001f00604002986 */ /* 0x0001e2000c101524 */
[----:B------:R-:W-:Y:S05]  /*14890*/  @!P1 BRA `(.L_x_535) ;  /* 0x0000000000049947 */ /* 0x000fea0003800000 */
[----:B------:R1:W5:Y:S02]  /*148a0*/  LDG.E.LTC128B.U16 R3, desc[UR36][R12.64+0x1f2] ;  /* 0x0001f2240c037981 */ /* 0x000364000c1e1520 */
.L_x_535:
[----:B------:R-:W-:Y:S05]  /*148b0*/  BSYNC B1 ;  /* 0x0000000000017941 */ /* 0x000fea0003800000 */
.L_x_534:
[----:B------:R-:W-:Y:S05]  /*148c0*/  @!P1 BRA `(.L_x_536) ;  /* 0x0000004c00b09947 */ /* 0x000fea0003800000 */
[----:B-----5:R-:W-:-:S05]  /*148d0*/  SHF.L.U32 R3, R3, 0x10, RZ ;  /* 0x0000001003037819 */ /* 0x020fca00000006ff */
[----:B------:R-:W-:-:S04]  /*148e0*/  FMUL R0, R3, R16 ;  /* 0x0000001003007220 */ /* 0x000fc80000400000 */
[----:B------:R-:W-:-:S05]  /*148f0*/  FFMA R0, R151, R2, R0 ;  /* 0x0000000297007223 */ /* 0x000fca0000000000 */
[----:B------:R-:W-:-:S05]  /*14900*/  F2FP.BF16.F32.PACK_AB R0, RZ, R0 ;  /* 0x00000000ff00723e */ /* 0x000fca00000010ff */
[----:B------:R4:W-:Y:S01]  /*14910*/  STG.E.U16 desc[UR36][R158.64+0x1f2], R0 ;  /* 0x0001f2009e007986 */ /* 0x0009e2000c101524 */
[----:B------:R-:W-:Y:S05]  /*14920*/  BRA `(.L_x_536) ;  /* 0x0000004c00987947 */ /* 0x000fea0003800000 */
.L_x_29:
[----:B------:R-:W2:Y:S01]  /*14930*/  LDL.LU R3, [R1] ;  /* 0x0000000001037983 */ /* 0x000ea20000300800 */
[----:B------:R-:W-:-:S03]  /*14940*/  ULDC.64 UR4, c[0x0][0x5c0] ;  /* 0x0001700000047ab9 */ /* 0x000fc60000000a00 */
[----:B------:R-:W3:Y:S04]  /*14950*/  LDL.LU R9, [R1+0x60] ;  /* 0x0000600001097983 */ /* 0x000ee80000300800 */
[----:B------:R-:W4:Y:S04]  /*14960*/  LDL.LU R11, [R1+0x8c] ;  /* 0x00008c00010b7983 */ /* 0x000f280000300800 */
[----:B------:R-:W5:Y:S04]  /*14970*/  LDL.LU R235, [R1+0x9c] ;  /* 0x00009c0001eb7983 */ /* 0x000f680000300800 */
        /* <DEDUP_REMOVED lines=75> */
[----:B------:R-:W5:Y:S01]  /*14e30*/  LDL.LU R158, [R1+0x1cc] ;  /* 0x0001cc00019e7983 */ /* 0x000f620000300800 */
[----:B--2---:R-:W-:-:S03]  /*14e40*/  FMUL R3, R3, R2 ;  /* 0x0000000203037220 */ /* 0x004fc60000400000 */
[----:B------:R-:W2:Y:S01]  /*14e50*/  LDL.LU R157, [R1+0x1d0] ;  /* 0x0001d000019d7983 */ /* 0x000ea20000300800 */
[----:B------:R-:W-:-:S03]  /*14e60*/  LEA R4, P0, R6, UR4, 0x1 ;  /* 0x0000000406047c11 */ /* 0x000fc6000f8008ff */
[----:B------:R-:W2:Y:S04]  /*14e70*/  LDL.LU R156, [R1+0x1d4] ;  /* 0x0001d400019c7983 */ /* 0x000ea80000300800 */
[----:B------:R-:W2:Y:S04]  /*14e80*/  LDL.LU R155, [R1+0x1d8] ;  /* 0x0001d800019b7983 */ /* 0x000ea80000300800 */
[----:B------:R-:W2:Y:S04]  /*14e90*/  LDL.LU R154, [R1+0x1dc] ;  /* 0x0001dc00019a7983 */ /* 0x000ea80000300800 */
[----:B------:R-:W2:Y:S01]  /*14ea0*/  LDL.LU R153, [R1+0x1e0] ;  /* 0x0001e00001997983 */ /* 0x000ea20000300800 */
[----:B------:R-:W-:-:S03]  /*14eb0*/  LEA.HI.X R5, R6, UR5, R10, 0x1, P0 ;  /* 0x0000000506057c11 */ /* 0x000fc600080f0c0a */
[----:B------:R-:W2:Y:S01]  /*14ec0*/  LDL.LU R152, [R1+0x1e4] ;  /* 0x0001e40001987983 */ /* 0x000ea20000300800 */
[----:B------:R-:W-:-:S03]  /*14ed0*/  F2FP.BF16.F32.PACK_AB R3, RZ, R3 ;  /* 0x00000003ff03723e */ /* 0x000fc600000010ff */
[----:B------:R-:W2:Y:S04]  /*14ee0*/  LDL.LU R23, [R1+0x1e8] ;  /* 0x0001e80001177983 */ /* 0x000ea80000300800 */
[----:B------:R-:W2:Y:S04]  /*14ef0*/  LDL.LU R22, [R1+0x1ec] ;  /* 0x0001ec0001167983 */ /* 0x000ea80000300800 */
[----:B------:R-:W2:Y:S04]  /*14f00*/  LDL.LU R21, [R1+0x1f0] ;  /* 0x0001f00001157983 */ /* 0x000ea80000300800 */
[----:B------:R-:W2:Y:S04]  /*14f10*/  LDL.LU R20, [R1+0x1f4] ;  /* 0x0001f40001147983 */ /* 0x000ea80000300800 */
[----:B------:R-:W2:Y:S04]  /*14f20*/  LDL.LU R19, [R1+0x1f8] ;  /* 0x0001f80001137983 */ /* 0x000ea80000300800 */
[----:B------:R-:W2:Y:S04]  /*14f30*/  LDL.LU R18, [R1+0x1fc] ;  /* 0x0001fc0001127983 */ /* 0x000ea80000300800 */
[----:B------:R-:W3:Y:S04]  /*14f40*/  LDL.LU R7, [R1+0x8] ;  /* 0x0000080001077983 */ /* 0x000ee80000300800 */
[----:B------:R-:W4:Y:S04]  /*14f50*/  LDL.LU R6, [R1+0xc] ;  /* 0x00000c0001067983 */ /* 0x000f280000300800 */
[----:B------:R0:W-:Y:S04]  /*14f60*/  @P1 STG.E.U16 desc[UR36][R4.64], R3 ;  /* 0x0000000304001986 */ /* 0x0001e8000c101524 */
[----:B0-----:R-:W5:Y:S01]  /*14f70*/  LDL.LU R3, [R1+0x4] ;  /* 0x0000040001037983 */ /* 0x001f620000300800 */
[----:B------:R-:W-:Y:S01]  /*14f80*/  ISETP.GT.AND P0, PT, R0, 0x1, P3 ;  /* 0x000000010000780c */ /* 0x000fe20001f04270 */
[----:B------:R-:W-:Y:S01]  /*14f90*/  USHF.L.U32 UR5, UR8, 0x4, URZ ;  /* 0x0000000408057899 */ /* 0x000fe2000800063f */
[----:B------:R-:W-:Y:S01]  /*14fa0*/  ISETP.GT.AND P2, PT, R17, 0x8, PT ;  /* 0x000000081100780c */ /* 0x000fe20003f44270 */
[----:B------:R-:W-:Y:S01]  /*14fb0*/  USHF.L.U64.HI UR4, UR8, 0x4, UR9 ;  /* 0x0000000408047899 */ /* 0x000fe20008010209 */
[----:B---3--:R-:W-:-:S05]  /*14fc0*/  FMUL R7, R7, R2 ;  /* 0x0000000207077220 */ /* 0x008fca0000400000 */
[----:B------:R-:W-:-:S04]  /*14fd0*/  F2FP.BF16.F32.PACK_AB R7, RZ, R7 ;  /* 0x00000007ff07723e */ /* 0x000fc800000010ff */
[----:B------:R-:W-:Y:S01]  /*14fe0*/  PRMT R8, R7, 0x7610, R8 ;  /* 0x0000761007087816 */ /* 0x000fe20000000008 */
[----:B-----5:R-:W-:-:S05]  /*14ff0*/  FMUL R3, R3, R2 ;  /* 0x0000000203037220 */ /* 0x020fca0000400000 */
[----:B------:R-:W-:-:S05]  /*15000*/  F2FP.BF16.F32.PACK_AB R3, RZ, R3 ;  /* 0x00000003ff03723e */ /* 0x000fca00000010ff */
[----:B------:R4:W-:Y:S01]  /*15010*/  @P0 STG.E.U16 desc[UR36][R4.64+0x2], R3 ;  /* 0x0000020304000986 */ /* 0x0009e2000c101524 */
[----:B------:R-:W-:Y:S01]  /*15020*/  ISETP.GT.AND P0, PT, R0, RZ, P2 ;  /* 0x000000ff0000720c */ /* 0x000fe20001704270 */
[----:B----4-:R-:W-:Y:S01]  /*15030*/  FMUL R3, R6, R2 ;  /* 0x0000000206037220 */ /* 0x010fe20000400000 */
[----:B------:R-:W-:-:S04]  /*15040*/  IADD3 R6, P1, R4, UR5, RZ ;  /* 0x0000000504067c10 */ /* 0x000fc8000ff3e0ff */
[----:B------:R-:W-:Y:S02]  /*15050*/  IADD3.X R7, R5, UR4, RZ, P1, !PT ;  /* 0x0000000405077c10 */ /* 0x000fe40008ffe4ff */
[----:B------:R-:W-:-:S05]  /*15060*/  F2FP.BF16.F32.PACK_AB R3, RZ, R3 ;  /* 0x00000003ff03723e */ /* 0x000fca00000010ff */
[----:B------:R0:W-:Y:S01]  /*15070*/  @P0 STG.E.U16 desc[UR36][R6.64], R8 ;  /* 0x0000000806000986 */ /* 0x0001e2000c101524 */
[----:B------:R-:W-:-:S03]  /*15080*/  ISETP.GT.AND P0, PT, R0, 0x1, P2 ;  /* 0x000000010000780c */ /* 0x000fc60001704270 */
[----:B0-----:R-:W3:Y:S10]  /*15090*/  LDL.LU R8, [R1+0x50] ;  /* 0x0000500001087983 */ /* 0x001ef40000300800 */
[----:B------:R0:W-:Y:S04]  /*150a0*/  @P0 STG.E.U16 desc[UR36][R6.64+0x2], R3 ;  /* 0x0000020306000986 */ /* 0x0001e8000c101524 */
[----:B0-----:R-:W4:Y:S01]  /*150b0*/  LDL.LU R3, [R1+0x10] ;  /* 0x0000100001037983 */ /* 0x001f220000300800 */
[----:B------:R-:W-:Y:S01]  /*150c0*/  ISETP.GT.AND P0, PT, R0, 0x8, P3 ;  /* 0x000000080000780c */ /* 0x000fe20001f04270 */
[----:B----4-:R-:W-:-:S05]  /*150d0*/  FMUL R3, R3, R2 ;  /* 0x0000000203037220 */ /* 0x010fca0000400000 */
[----:B------:R-:W-:-:S07]  /*150e0*/  F2FP.BF16.F32.PACK_AB R3, RZ, R3 ;  /* 0x00000003ff03723e */ /* 0x000fce00000010ff */
        /* <DEDUP_REMOVED lines=73> */
[----:B---3--:R-:W-:-:S05]  /*15580*/  FMUL R8, R8, R2 ;  /* 0x0000000208087220 */ /* 0x008fca0000400000 */
[----:B------:R-:W-:Y:S01]  /*15590*/  F2FP.BF16.F32.PACK_AB R8, RZ, R8 ;  /* 0x00000008ff08723e */ /* 0x000fe200000010ff */
[----:B----4-:R-:W-:-:S05]  /*155a0*/  FMUL R3, R3, R2 ;  /* 0x0000000203037220 */ /* 0x010fca0000400000 */
[----:B------:R-:W-:-:S05]  /*155b0*/  F2FP.BF16.F32.PACK_AB R3, RZ, R3 ;  /* 0x00000003ff03723e */ /* 0x000fca00000010ff */
[----:B------:R0:W-:Y:S01]  /*155c0*/  @P0 STG.E.U16 desc[UR36][R6.64+0x42], R3 ;  /* 0x0000420306000986 */ /* 0x0001e2000c101524 */
[----:B------:R-:W-:-:S03]  /*155d0*/  ISETP.GT.AND P0, PT, R0, 0x28, P3 ;  /* 0x000000280000780c */ /* 0x000fc60001f04270 */
[----:B0-----:R-:W3:Y:S01]  /*155e0*/  LDL.LU R3, [R1+0x54] ;  /* 0x0000540001037983 */ /* 0x001ee20000300800 */
[----:B------:R-:W-:-:S09]  /*155f0*/  ISETP.GT.AND P1, PT, R0, 0x29, P3 ;  /* 0x000000290000780c */ /* 0x000fd20001f24270 */
[----:B------:R0:W-:Y:S04]  /*15600*/  @P0 STG.E.U16 desc[UR36][R4.64+0x50], R8 ;  /* 0x0000500804000986 */ /* 0x0001e8000c101524 */
[----:B0-----:R-:W4:Y:S01]  /*15610*/  LDL.LU R8, [R1+0x58] ;  /* 0x0000580001087983 */ /* 0x001f220000300800 */
[----:B---3--:R-:W-:-:S05]  /*15620*/  FMUL R3, R3, R2 ;  /* 0x0000000203037220 */ /* 0x008fca0000400000 */
[----:B------:R-:W-:-:S05]  /*15630*/  F2FP.BF16.F32.PACK_AB R3, RZ, R3 ;  /* 0x00000003ff03723e */ /* 0x000fca00000010ff */
[----:B------:R0:W-:Y:S01]  /*15640*/  @P1 STG.E.U16 desc[UR36][R4.64+0x52], R3 ;  /* 0x0000520304001986 */ /* 0x0001e2000c101524 */
[----:B----4-:R-:W-:-:S05]  /*15650*/  FMUL R8, R8, R2 ;  /* 0x0000000208087220 */ /* 0x010fca0000400000 */
[----:B------:R-:W-:Y:S01]  /*15660*/  F2FP.BF16.F32.PACK_AB R8, RZ, R8 ;  /* 0x00000008ff08723e */ /* 0x000fe200000010ff */
[----:B0-----:R-:W3:Y:S03]  /*15670*/  LDL.LU R3, [R1+0x5c] ;  /* 0x00005c0001037983 */ /* 0x001ee60000300800 */
[----:B------:R-:W-:Y:S02]  /*15680*/  PRMT R10, R8, 0x7610, R10 ;  /* 0x00007610080a7816 */ /* 0x000fe4000000000a */
[----:B------:R-:W4:Y:S01]  /*15690*/  LDL.LU R8, [R1+0x64] ;  /* 0x0000640001087983 */ /* 0x000f220000300800 */
[C---:B------:R-:W-:Y:S02]  /*156a0*/  ISETP.GT.AND P1, PT, R0.reuse, 0x28, P2 ;  /* 0x000000280000780c */ /* 0x040fe40001724270 */
[C---:B------:R-:W-:Y:S02]  /*156b0*/  ISETP.GT.AND P4, PT, R0.reuse, 0x29, P2 ;  /* 0x000000290000780c */ /* 0x040fe40001784270 */
[C---:B------:R-:W-:Y:S01]  /*156c0*/  ISETP.GT.AND P5, PT, R0.reuse, 0x30, P3 ;  /* 0x000000300000780c */ /* 0x040fe20001fa4270 */
[----:B------:R-:W-:Y:S01]  /*156d0*/  FMUL R9, R9, R2 ;  /* 0x0000000209097220 */ /* 0x000fe20000400000 */
[----:B------:R-:W-:-:S04]  /*156e0*/  ISETP.GT.AND P0, PT, R0, 0x31, P3 ;  /* 0x000000310000780c */ /* 0x000fc80001f04270 */
[----:B------:R-:W-:-:S03]  /*156f0*/  F2FP.BF16.F32.PACK_AB R9, RZ, R9 ;  /* 0x00000009ff09723e */ /* 0x000fc600000010ff */
[----:B------:R0:W-:Y:S04]  /*15700*/  @P1 STG.E.U16 desc[UR36][R6.64+0x50], R10 ;  /* 0x0000500a06001986 */ /* 0x0001e8000c101524 */
[----:B0-----:R-:W5:Y:S01]  /*15710*/  LDL.LU R10, [R1+0x74] ;  /* 0x00007400010a7983 */ /* 0x001f620000300800 */
[----:B---3--:R-:W-:-:S05]  /*15720*/  FMUL R3, R3, R2 ;  /* 0x0000000203037220 */ /* 0x008fca0000400000 */
[----:B------:R-:W-:Y:S01]  /*15730*/  F2FP.BF16.F32.PACK_AB R3, RZ, R3 ;  /* 0x00000003ff03723e */ /* 0x000fe200000010ff */
[----:B----4-:R-:W-:-:S04]  /*15740*/  FMUL R8, R8, R2 ;  /* 0x0000000208087220 */ /* 0x010fc80000400000 */
[----:B------:R0:W-:Y:S04]  /*15750*/  @P4 STG.E.U16 desc[UR36][R6.64+0x52], R3 ;  /* 0x0000520306004986 */ /* 0x0001e8000c101524 */
[----:B------:R1:W-:Y:S01]  /*15760*/  @P5 STG.E.U16 desc[UR36][R4.64+0x60], R9 ;  /* 0x0000600904005986 */ /* 0x0003e2000c101524 */
[----:B0-----:R-:W-:-:S03]  /*15770*/  F2FP.BF16.F32.PACK_AB R3, RZ, R8 ;  /* 0x00000008ff03723e */ /* 0x001fc600000010ff */
[----:B------:R-:W3:Y:S01]  /*15780*/  LDL.LU R8, [R1+0x68] ;  /* 0x0000680001087983 */ /* 0x000ee20000300800 */
[----:B-1----:R-:W-:-:S03]  /*15790*/  PRMT R9, R3, 0x7610, R9 ;  /* 0x0000761003097816 */ /* 0x002fc60000000009 */
[----:B------:R-:W4:Y:S04]  /*157a0*/  LDL.LU R3, [R1+0x6c] ;  /* 0x00006c0001037983 */ /* 0x000f280000300800 */
[----:B------:R0:W-:Y:S04]  /*157b0*/  @P0 STG.E.U16 desc[UR36][R4.64+0x62], R9 ;  /* 0x0000620904000986 */ /* 0x0001e8000c101524 */
[----:B0-----:R-:W2:Y:S01]  /*157c0*/  LDL.LU R9, [R1+0x70] ;  /* 0x0000700001097983 */ /* 0x001ea20000300800 */
[----:B------:R-:W-:Y:S01]  /*157d0*/  ISETP.GT.AND P1, PT, R0, 0x30, P2 ;  /* 0x000000300000780c */ /* 0x000fe20001724270 */
[----:B---3--:R-:W-:-:S05]  /*157e0*/  FMUL R8, R8, R2 ;  /* 0x0000000208087220 */ /* 0x008fca0000400000 */
[----:B------:R-:W-:-:S07]  /*157f0*/  F2FP.BF16.F32.PACK_AB R8, RZ, R8 ;  /* 0x00000008ff08723e */ /* 0x000fce00000010ff */
[----:B------:R0:W-:Y:S01]  /*15800*/  @P1 STG.E.U16 desc[UR36][R6.64+0x60], R8 ;  /* 0x0000600806001986 */ /* 0x0001e2000c101524 */
[----:B--2---:R-:W-:-:S05]  /*15810*/  FMUL R9, R9, R2 ;  /* 0x0000000209097220 */ /* 0x004fca0000400000 */
[----:B0-----:R-:W-:-:S04]  /*15820*/  F2FP.BF16.F32.PACK_AB R8, RZ, R9 ;  /* 0x00000009ff08723e */ /* 0x001fc800000010ff */
[----:B------:R-:W-:Y:S02]  /*15830*/  PRMT R9, R8, 0x7610, R9 ;  /* 0x0000761008097816 */ /* 0x000fe40000000009 */
[----:B------:R-:W2:Y:S01]  /*15840*/  LDL.LU R8, [R1+0x78] ;  /* 0x0000780001087983 */ /* 0x000ea20000300800 */
[----:B------:R-:W-:Y:S01]  /*15850*/  ISETP.GT.AND P4, PT, R0, 0x31, P2 ;  /* 0x000000310000780c */ /* 0x000fe20001784270 */
[-C--:B----4-:R-:W-:Y:S01]  /*15860*/  FMUL R3, R3, R2.reuse ;  /* 0x0000000203037220 */ /* 0x090fe20000400000 */
[----:B-----5:R-:W-:Y:S01]  /*15870*/  FMUL R10, R10, R2 ;  /* 0x000000020a0a7220 */ /* 0x020fe20000400000 */
[----:B------:R-:W-:-:S03]  /*15880*/  ISETP.GT.AND P5, PT, R0, 0x38, P3 ;  /* 0x000000380000780c */ /* 0x000fc60001fa4270 */
[----:B------:R-:W-:Y:S02]  /*15890*/  F2FP.BF16.F32.PACK_AB R3, RZ, R3 ;  /* 0x00000003ff03723e */ /* 0x000fe400000010ff */
[----:B------:R-:W-:-:S05]  /*158a0*/  ISETP.GT.AND P6, PT, R0, 0x39, P3 ;  /* 0x000000390000780c */ /* 0x000fca0001fc4270 */
[----:B------:R0:W-:Y:S04]  /*158b0*/  @P4 STG.E.U16 desc[UR36][R6.64+0x62], R3 ;  /* 0x0000620306004986 */ /* 0x0001e8000c101524 */
[----:B------:R1:W-:Y:S01]  /*158c0*/  @P5 STG.E.U16 desc[UR36][R4.64+0x70], R9 ;  /* 0x0000700904005986 */ /* 0x0003e2000c101524 */
[----:B0-----:R-:W-:-:S04]  /*158d0*/  F2FP.BF16.F32.PACK_AB R3, RZ, R10 ;  /* 0x0000000aff03723e */ /* 0x001fc800000010ff */
[----:B------:R-:W-:Y:S01]  /*158e0*/  PRMT R10, R3, 0x7610, R10 ;  /* 0x00007610030a7816 */ /* 0x000fe2000000000a */
[----:B-1----:R-:W3:Y:S04]  /*158f0*/  LDL.LU R9, [R1+0x7c] ;  /* 0x00007c0001097983 */ /* 0x002ee80000300800 */
[----:B------:R0:W-:Y:S01]  /*15900*/  @P6 STG.E.U16 desc[UR36][R4.64+0x72], R10 ;  /* 0x0000720a04006986 */ /* 0x0001e2000c101524 */
[----:B--2---:R-:W-:-:S05]  /*15910*/  FMUL R8, R8, R2 ;  /* 0x0000000208087220 */ /* 0x004fca0000400000 */
[----:B------:R-:W-:Y:S02]  /*15920*/  F2FP.BF16.F32.PACK_AB R3, RZ, R8 ;  /* 0x00000008ff03723e */ /* 0x000fe400000010ff */
[----:B------:R-:W2:Y:S02]  /*15930*/  LDL.LU R8, [R1+0x80] ;  /* 0x0000800001087983 */ /* 0x000ea40000300800 */
[----:B0-----:R-:W-:Y:S02]  /*15940*/  PRMT R10, R3, 0x7610, R10 ;  /* 0x00007610030a7816 */ /* 0x001fe4000000000a */
[----:B------:R-:W4:Y:S01]  /*15950*/  LDL.LU R3, [R1+0x84] ;  /* 0x0000840001037983 */ /* 0x000f220000300800 */
[----:B------:R-:W-:-:S13]  /*15960*/  ISETP.GT.AND P0, PT, R0, 0x38, P2 ;  /* 0x000000380000780c */ /* 0x000fda0001704270 */
[----:B------:R0:W-:Y:S01]  /*15970*/  @P0 STG.E.U16 desc[UR36][R6.64+0x70], R10 ;  /* 0x0000700a06000986 */ /* 0x0001e2000c101524 */
[-C--:B--2---:R-:W-:Y:S01]  /*15980*/  FMUL R8, R8, R2.reuse ;  /* 0x0000000208087220 */ /* 0x084fe20000400000 */
[----:B----4-:R-:W-:-:S04]  /*15990*/  FMUL R3, R3, R2 ;  /* 0x0000000203037220 */ /* 0x010fc80000400000 */
[----:B0-----:R-:W-:Y:S02]  /*159a0*/  F2FP.BF16.F32.PACK_AB R10, RZ, R8 ;  /* 0x00000008ff0a723e */ /* 0x001fe400000010ff */
[----:B------:R-:W-:Y:S02]  /*159b0*/  F2FP.BF16.F32.PACK_AB R8, RZ, R3 ;  /* 0x00000003ff08723e */ /* 0x000fe400000010ff */
[----:B------:R-:W2:Y:S01]  /*159c0*/  LDL.LU R3, [R1+0x88] ;  /* 0x0000880001037983 */ /* 0x000ea20000300800 */
[----:B------:R-:W-:Y:S01]  /*159d0*/  ISETP.GT.AND P1, PT, R0, 0x39, P2 ;  /* 0x000000390000780c */ /* 0x000fe20001724270 */
[----:B---3--:R-:W-:-:S05]  /*159e0*/  FMUL R9, R9, R2 ;  /* 0x0000000209097220 */ /* 0x008fca0000400000 */
[----:B------:R-:W-:-:S07]  /*159f0*/  F2FP.BF16.F32.PACK_AB R9, RZ, R9 ;  /* 0x00000009ff09723e */ /* 0x000fce00000010ff */
[----:B------:R0:W-:Y:S04]  /*15a00*/  @P1 STG.E.U16 desc[UR36][R6.64+0x72], R9 ;  /* 0x0000720906001986 */ /* 0x0001e8000c101524 */
[----:B0-----:R-:W3:Y:S01]  /*15a10*/  LDL.LU R9, [R1+0x94] ;  /* 0x0000940001097983 */ /* 0x001ee20000300800 */
[----:B--2---:R-:W-:-:S05]  /*15a20*/  FMUL R3, R3, R2 ;  /* 0x0000000203037220 */ /* 0x004fca0000400000 */
[----:B------:R-:W-:-:S04]  /*15a30*/  F2FP.BF16.F32.PACK_AB R3, RZ, R3 ;  /* 0x00000003ff03723e */ /* 0x000fc800000010ff */
[----:B------:R-:W-:Y:S02]  /*15a40*/  PRMT R12, R3, 0x7610, R12 ;  /* 0x00007610030c7816 */ /* 0x000fe4000000000c */
[----:B------:R-:W2:Y:S01]  /*15a50*/  LDL.LU R3, [R1+0x90] ;  /* 0x0000900001037983 */ /* 0x000ea20000300800 */
[----:B------:R-:W-:-:S13]  /*15a60*/  ISETP.GT.AND P4, PT, R0, 0x40, P3 ;  /* 0x000000400000780c */ /* 0x000fda0001f84270 */
[----:B------:R0:W-:Y:S01]  /*15a70*/  @P4 STG.E.U16 desc[UR36][R4.64+0x80], R10 ;  /* 0x0000800a04004986 */ /* 0x0001e2000c101524 */
[----:B--2---:R-:W-:-:S05]  /*15a80*/  FMUL R3, R3, R2 ;  /* 0x0000000203037220 */ /* 0x004fca0000400000 */
[----:B0-----:R-:W-:Y:S02]  /*15a90*/  F2FP.BF16.F32.PACK_AB R10, RZ, R3 ;  /* 0x00000003ff0a723e */ /* 0x001fe400000010ff */
[----:B------:R-:W2:Y:S01]  /*15aa0*/  LDL.LU R3, [R1+0x98] ;  /* 0x0000980001037983 */ /* 0x000ea20000300800 */
[C---:B------:R-:W-:Y:S02]  /*15ab0*/  ISETP.GT.AND P5, PT, R0.reuse, 0x41, P3 ;  /* 0x000000410000780c */ /* 0x040fe40001fa4270 */
[C---:B------:R-:W-:Y:S01]  /*15ac0*/  ISETP.GT.AND P0, PT, R0.reuse, 0x40, P2 ;  /* 0x000000400000780c */ /* 0x040fe20001704270 */
[-C--:B---3--:R-:W-:Y:S01]  /*15ad0*/  FMUL R9, R9, R2.reuse ;  /* 0x0000000209097220 */ /* 0x088fe20000400000 */
[C---:B------:R-:W-:Y:S01]  /*15ae0*/  ISETP.GT.AND P1, PT, R0.reuse, 0x41, P2 ;  /* 0x000000410000780c */ /* 0x040fe20001724270 */
[----:B------:R-:W-:Y:S01]  /*15af0*/  FMUL R11, R11, R2 ;  /* 0x000000020b0b7220 */ /* 0x000fe20000400000 */
[----:B------:R-:W-:Y:S02]  /*15b00*/  ISETP.GT.AND P4, PT, R0, 0x48, P3 ;  /* 0x000000480000780c */ /* 0x000fe40001f84270 */
[----:B------:R-:W-:-:S05]  /*15b10*/  F2FP.BF16.F32.PACK_AB R9, RZ, R9 ;  /* 0x00000009ff09723e */ /* 0x000fca00000010ff */
[----:B------:R0:W-:Y:S01]  /*15b20*/  @P5 STG.E.U16 desc[UR36][R4.64+0x82], R8 ;  /* 0x0000820804005986 */ /* 0x0001e2000c101524 */
[----:B------:R-:W-:-:S03]  /*15b30*/  ISETP.GT.AND P5, PT, R0, 0x49, P3 ;  /* 0x000000490000780c */ /* 0x000fc60001fa4270 */
[----:B------:R1:W-:Y:S01]  /*15b40*/  @P0 STG.E.U16 desc[UR36][R6.64+0x80], R12 ;  /* 0x0000800c06000986 */ /* 0x0003e2000c101524 */
[----:B------:R-:W-:Y:S02]  /*15b50*/  ISETP.GT.AND P0, PT, R0, 0x48, P2 ;  /* 0x000000480000780c */ /* 0x000fe40001704270 */
[----:B------:R-:W-:Y:S02]  /*15b60*/  F2FP.BF16.F32.PACK_AB R11, RZ, R11 ;  /* 0x0000000bff0b723e */ /* 0x000fe400000010ff */
[----:B0-----:R-:W-:-:S03]  /*15b70*/  PRMT R8, R10, 0x7610, R8 ;  /* 0x000076100a087816 */ /* 0x001fc60000000008 */
[----:B------:R-:W-:Y:S01]  /*15b80*/  @P1 STG.E.U16 desc[UR36][R6.64+0x82], R11 ;  /* 0x0000820b06001986 */ /* 0x000fe2000c101524 */
[----:B-1----:R-:W-:Y:S02]  /*15b90*/  PRMT R12, R9, 0x7610, R12 ;  /* 0x00007610090c7816 */ /* 0x002fe4000000000c */
[C---:B------:R-:W-:Y:S01]  /*15ba0*/  ISETP.GT.AND P1, PT, R0.reuse, 0x49, P2 ;  /* 0x000000490000780c */ /* 0x040fe20001724270 */
[----:B------:R0:W-:Y:S01]  /*15bb0*/  @P4 STG.E.U16 desc[UR36][R4.64+0x90], R8 ;  /* 0x0000900804004986 */ /* 0x0001e2000c101524 */
[----:B------:R-:W-:-:S03]  /*15bc0*/  ISETP.GT.AND P4, PT, R0, 0x50, P3 ;  /* 0x000000500000780c */ /* 0x000fc60001f84270 */
[----:B------:R1:W-:Y:S01]  /*15bd0*/  @P5 STG.E.U16 desc[UR36][R4.64+0x92], R12 ;  /* 0x0000920c04005986 */ /* 0x0003e2000c101524 */
[----:B0-----:R-:W-:Y:S01]  /*15be0*/  FMUL R8, R233, R2 ;  /* 0x00000002e9087220 */ /* 0x001fe20000400000 */
[----:B------:R-:W-:-:S04]  /*15bf0*/  ISETP.GT.AND P5, PT, R0, 0x51, P3 ;  /* 0x000000510000780c */ /* 0x000fc80001fa4270 */
[----:B------:R-:W-:-:S04]  /*15c00*/  F2FP.BF16.F32.PACK_AB R8, RZ, R8 ;  /* 0x00000008ff08723e */ /* 0x000fc800000010ff */
[----:B-1----:R-:W-:Y:S02]  /*15c10*/  PRMT R12, R8, 0x7610, R12 ;  /* 0x00007610080c7816 */ /* 0x002fe4000000000c */
[----:B------:R-:W-:Y:S01]  /*15c20*/  ISETP.GT.AND P6, PT, R0, 0x71, P3 ;  /* 0x000000710000780c */ /* 0x000fe20001fc4270 */
[----:B--2---:R-:W-:-:S05]  /*15c30*/  FMUL R3, R3, R2 ;  /* 0x0000000203037220 */ /* 0x004fca0000400000 */
[----:B------:R-:W-:Y:S01]  /*15c40*/  F2FP.BF16.F32.PACK_AB R10, RZ, R3 ;  /* 0x00000003ff0a723e */ /* 0x000fe200000010ff */
[----:B------:R-:W-:-:S05]  /*15c50*/  FMUL R3, R235, R2 ;  /* 0x00000002eb037220 */ /* 0x000fca0000400000 */
[----:B------:R-:W-:Y:S01]  /*15c60*/  F2FP.BF16.F32.PACK_AB R9, RZ, R3 ;  /* 0x00000003ff09723e */ /* 0x000fe200000010ff */
[-C--:B------:R-:W-:Y:S01]  /*15c70*/  FMUL R3, R234, R2.reuse ;  /* 0x00000002ea037220 */ /* 0x080fe20000400000 */
[----:B------:R0:W-:Y:S04]  /*15c80*/  @P0 STG.E.U16 desc[UR36][R6.64+0x90], R10 ;  /* 0x0000900a06000986 */ /* 0x0001e8000c101524 */
[----:B------:R-:W-:Y:S02]  /*15c90*/  F2FP.BF16.F32.PACK_AB R3, RZ, R3 ;  /* 0x00000003ff03723e */ /* 0x000fe400000010ff */
[----:B------:R-:W-:Y:S01]  /*15ca0*/  PRMT R11, R9, 0x7610, R11 ;  /* 0x00007610090b7816 */ /* 0x000fe2000000000b */
[-C--:B------:R-:W-:Y:S01]  /*15cb0*/  FMUL R9, R232, R2.reuse ;  /* 0x00000002e8097220 */ /* 0x080fe20000400000 */
[----:B0-----:R-:W-:Y:S01]  /*15cc0*/  PRMT R10, R3, 0x7610, R10 ;  /* 0x00007610030a7816 */ /* 0x001fe2000000000a */
[----:B------:R-:W-:-:S02]  /*15cd0*/  FMUL R3, R231, R2 ;  /* 0x00000002e7037220 */ /* 0x000fc40000400000 */
[----:B------:R0:W-:Y:S01]  /*15ce0*/  @P1 STG.E.U16 desc[UR36][R6.64+0x92], R11 ;  /* 0x0000920b06001986 */ /* 0x0001e2000c101524 */
[----:B------:R-:W-:Y:S02]  /*15cf0*/  ISETP.GT.AND P1, PT, R0, 0x50, P2 ;  /* 0x000000500000780c */ /* 0x000fe40001724270 */
[----:B------:R-:W-:Y:S02]  /*15d00*/  F2FP.BF16.F32.PACK_AB R9, RZ, R9 ;  /* 0x00000009ff09723e */ /* 0x000fe400000010ff */
[----:B------:R-:W-:Y:S01]  /*15d10*/  F2FP.BF16.F32.PACK_AB R8, RZ, R3 ;  /* 0x00000003ff08723e */ /* 0x000fe200000010ff */
[----:B------:R-:W-:Y:S01]  /*15d20*/  FMUL R3, R230, R2 ;  /* 0x00000002e6037220 */ /* 0x000fe20000400000 */
[C---:B------:R-:W-:Y:S01]  /*15d30*/  ISETP.GT.AND P0, PT, R0.reuse, 0x51, P2 ;  /* 0x000000510000780c */ /* 0x040fe20001704270 */
[----:B------:R1:W-:Y:S01]  /*15d40*/  @P4 STG.E.U16 desc[UR36][R4.64+0xa0], R10 ;  /* 0x0000a00a04004986 */ /* 0x0003e2000c101524 */
[----:B------:R-:W-:Y:S02]  /*15d50*/  ISETP.GT.AND P4, PT, R0, 0x58, P3 ;  /* 0x000000580000780c */ /* 0x000fe40001f84270 */
[----:B0-----:R-:W-:-:S02]  /*15d60*/  PRMT R11, R9, 0x7610, R11 ;  /* 0x00007610090b7816 */ /* 0x001fc4000000000b */
[----:B------:R-:W-:Y:S01]  /*15d70*/  F2FP.BF16.F32.PACK_AB R9, RZ, R3 ;  /* 0x00000003ff09723e */ /* 0x000fe200000010ff */
[-C--:B------:R-:W-:Y:S01]  /*15d80*/  FMUL R3, R228, R2.reuse ;  /* 0x00000002e4037220 */ /* 0x080fe20000400000 */
[----:B------:R-:W-:Y:S01]  /*15d90*/  PRMT R13, R8, 0x7610, R13 ;  /* 0x00007610080d7816 */ /* 0x000fe2000000000d */
[----:B------:R-:W-:Y:S01]  /*15da0*/  FMUL R8, R229, R2 ;  /* 0x00000002e5087220 */ /* 0x000fe20000400000 */
[----:B------:R-:W-:Y:S01]  /*15db0*/  @P5 STG.E.U16 desc[UR36][R4.64+0xa2], R12 ;  /* 0x0000a20c04005986 */ /* 0x000fe2000c101524 */
[----:B------:R-:W-:Y:S02]  /*15dc0*/  ISETP.GT.AND P5, PT, R0, 0x59, P3 ;  /* 0x000000590000780c */ /* 0x000fe40001fa4270 */
[----:B------:R-:W-:Y:S01]  /*15dd0*/  F2FP.BF16.F32.PACK_AB R3, RZ, R3 ;  /* 0x00000003ff03723e */ /* 0x000fe200000010ff */
[----:B------:R0:W-:Y:S01]  /*15de0*/  @P1 STG.E.U16 desc[UR36][R6.64+0xa0], R11 ;  /* 0x0000a00b06001986 */ /* 0x0001e2000c101524 */
[----:B-1----:R-:W-:Y:S01]  /*15df0*/  F2FP.BF16.F32.PACK_AB R10, RZ, R8 ;  /* 0x00000008ff0a723e */ /* 0x002fe200000010ff */
[----:B------:R-:W-:-:S02]  /*15e00*/  FMUL R8, R227, R2 ;  /* 0x00000002e3087220 */ /* 0x000fc40000400000 */
[----:B------:R-:W-:Y:S01]  /*15e10*/  @P0 STG.E.U16 desc[UR36][R6.64+0xa2], R13 ;  /* 0x0000a20d06000986 */ /* 0x000fe2000c101524 */
[C---:B------:R-:W-:Y:S02]  /*15e20*/  ISETP.GT.AND P0, PT, R0.reuse, 0x58, P2 ;  /* 0x000000580000780c */ /* 0x040fe40001704270 */
[C---:B------:R-:W-:Y:S01]  /*15e30*/  ISETP.GT.AND P1, PT, R0.reuse, 0x59, P2 ;  /* 0x000000590000780c */ /* 0x040fe20001724270 */
[----:B------:R1:W-:Y:S01]  /*15e40*/  @P4 STG.E.U16 desc[UR36][R4.64+0xb0], R9 ;  /* 0x0000b00904004986 */ /* 0x0003e2000c101524 */
[----:B------:R-:W-:Y:S02]  /*15e50*/  ISETP.GT.AND P4, PT, R0, 0x60, P3 ;  /* 0x000000600000780c */ /* 0x000fe40001f84270 */
[----:B0-----:R-:W-:Y:S01]  /*15e60*/  PRMT R11, R3, 0x7610, R11 ;  /* 0x00007610030b7816 */ /* 0x001fe2000000000b */
[----:B------:R-:W-:Y:S01]  /*15e70*/  FMUL R3, R226, R2 ;  /* 0x00000002e2037220 */ /* 0x000fe20000400000 */
[----:B------:R-:W-:Y:S01]  /*15e80*/  F2FP.BF16.F32.PACK_AB R8, RZ, R8 ;  /* 0x00000008ff08723e */ /* 0x000fe200000010ff */
[----:B------:R0:W-:Y:S03]  /*15e90*/  @P5 STG.E.U16 desc[UR36][R4.64+0xb2], R10 ;  /* 0x0000b20a04005986 */ /* 0x0001e6000c101524 */
[----:B-1----:R-:W-:Y:S01]  /*15ea0*/  F2FP.BF16.F32.PACK_AB R9, RZ, R3 ;  /* 0x00000003ff09723e */ /* 0x002fe200000010ff */
[-C--:B------:R-:W-:Y:S01]  /*15eb0*/  FMUL R3, R225, R2.reuse ;  /* 0x00000002e1037220 */ /* 0x080fe20000400000 */
[----:B------:R-:W-:Y:S01]  /*15ec0*/  PRMT R12, R8, 0x7610, R12 ;  /* 0x00007610080c7816 */ /* 0x000fe2000000000c */
[----:B------:R-:W-:Y:S01]  /*15ed0*/  FMUL R8, R224, R2 ;  /* 0x00000002e0087220 */ /* 0x000fe20000400000 */
[----:B------:R1:W-:Y:S01]  /*15ee0*/  @P0 STG.E.U16 desc[UR36][R6.64+0xb0], R11 ;  /* 0x0000b00b06000986 */ /* 0x0003e2000c101524 */
[----:B0-----:R-:W-:-:S02]  /*15ef0*/  PRMT R10, R9, 0x7610, R10 ;  /* 0x00007610090a7816 */ /* 0x001fc4000000000a */
[----:B------:R-:W-:Y:S01]  /*15f00*/  F2FP.BF16.F32.PACK_AB R3, RZ, R3 ;  /* 0x00000003ff03723e */ /* 0x000fe200000010ff */
[----:B------:R0:W-:Y:S01]  /*15f10*/  @P1 STG.E.U16 desc[UR36][R6.64+0xb2], R12 ;  /* 0x0000b20c06001986 */ /* 0x0001e2000c101524 */
[C---:B------:R-:W-:Y:S01]  /*15f20*/  ISETP.GT.AND P5, PT, R0.reuse, 0x61, P3 ;  /* 0x000000610000780c */ /* 0x040fe20001fa4270 */
[-C--:B------:R-:W-:Y:S01]  /*15f30*/  FMUL R9, R223, R2.reuse ;  /* 0x00000002df097220 */ /* 0x080fe20000400000 */
[C---:B------:R-:W-:Y:S01]  /*15f40*/  ISETP.GT.AND P1, PT, R0.reuse, 0x60, P2 ;  /* 0x000000600000780c */ /* 0x040fe20001724270 */
[----:B------:R-:W-:Y:S01]  /*15f50*/  @P4 STG.E.U16 desc[UR36][R4.64+0xc0], R10 ;  /* 0x0000c00a04004986 */ /* 0x000fe2000c101524 */
[----:B------:R-:W-:Y:S02]  /*15f60*/  ISETP.GT.AND P4, PT, R0, 0x61, P2 ;  /* 0x000000610000780c */ /* 0x000fe40001784270 */
[----:B-1----:R-:W-:Y:S01]  /*15f70*/  PRMT R11, R3, 0x7610, R11 ;  /* 0x00007610030b7816 */ /* 0x002fe2000000000b */
[----:B------:R-:W-:Y:S01]  /*15f80*/  FMUL R3, R222, R2 ;  /* 0x00000002de037220 */ /* 0x000fe20000400000 */
[----:B------:R-:W-:-:S02]  /*15f90*/  F2FP.BF16.F32.PACK_AB R8, RZ, R8 ;  /* 0x00000008ff08723e */ /* 0x000fc400000010ff */
[----:B------:R-:W-:Y:S02]  /*15fa0*/  F2FP.BF16.F32.PACK_AB R9, RZ, R9 ;  /* 0x00000009ff09723e */ /* 0x000fe400000010ff */
[----:B0-----:R-:W-:Y:S02]  /*15fb0*/  PRMT R12, R8, 0x7610, R12 ;  /* 0x00007610080c7816 */ /* 0x001fe4000000000c */
[----:B------:R-:W-:Y:S01]  /*15fc0*/  F2FP.BF16.F32.PACK_AB R8, RZ, R3 ;  /* 0x00000003ff08723e */ /* 0x000fe200000010ff */
[-C--:B------:R-:W-:Y:S01]  /*15fd0*/  FMUL R3, R221, R2.reuse ;  /* 0x00000002dd037220 */ /* 0x080fe20000400000 */
[----:B------:R-:W-:Y:S01]  /*15fe0*/  PRMT R13, R9, 0x7610, R13 ;  /* 0x00007610090d7816 */ /* 0x000fe2000000000d */
[----:B------:R0:W-:Y:S01]  /*15ff0*/  @P5 STG.E.U16 desc[UR36][R4.64+0xc2], R11 ;  /* 0x0000c20b04005986 */ /* 0x0001e2000c101524 */
[----:B------:R-:W-:Y:S02]  /*16000*/  ISETP.GT.AND P0, PT, R0, 0x68, P3 ;  /* 0x000000680000780c */ /* 0x000fe40001f04270 */
[----:B------:R-:W-:Y:S01]  /*16010*/  F2FP.BF16.F32.PACK_AB R9, RZ, R3 ;  /* 0x00000003ff09723e */ /* 0x000fe200000010ff */
[----:B------:R1:W-:Y:S01]  /*16020*/  @P1 STG.E.U16 desc[UR36][R6.64+0xc0], R12 ;  /* 0x0000c00c06001986 */ /* 0x0003e2000c101524 */
[----:B------:R-:W-:-:S03]  /*16030*/  FMUL R3, R219, R2 ;  /* 0x00000002db037220 */ /* 0x000fc60000400000 */
[----:B------:R-:W-:Y:S01]  /*16040*/  @P4 STG.E.U16 desc[UR36][R6.64+0xc2], R13 ;  /* 0x0000c20d06004986 */ /* 0x000fe2000c101524 */
[----:B------:R-:W-:Y:S02]  /*16050*/  ISETP.GT.AND P4, PT, R0, 0x69, P3 ;  /* 0x000000690000780c */ /* 0x000fe40001f84270 */
[----:B------:R-:W-:Y:S01]  /*16060*/  PRMT R14, R8, 0x7610, R14 ;  /* 0x00007610080e7816 */ /* 0x000fe2000000000e */
[-C--:B------:R-:W-:Y:S01]  /*16070*/  FMUL R8, R220, R2.reuse ;  /* 0x00000002dc087220 */ /* 0x080fe20000400000 */
[----:B------:R-:W-:Y:S02]  /*16080*/  F2FP.BF16.F32.PACK_AB R3, RZ, R3 ;  /* 0x00000003ff03723e */ /* 0x000fe400000010ff */
[----:B------:R-:W-:Y:S01]  /*16090*/  ISETP.GT.AND P1, PT, R0, 0x68, P2 ;  /* 0x000000680000780c */ /* 0x000fe20001724270 */
[----:B------:R-:W-:Y:S01]  /*160a0*/  @P0 STG.E.U16 desc[UR36][R4.64+0xd0], R14 ;  /* 0x0000d00e04000986 */ /* 0x000fe2000c101524 */
[----:B0-----:R-:W-:Y:S01]  /*160b0*/  PRMT R11, R3, 0x7610, R11 ;  /* 0x00007610030b7816 */ /* 0x001fe2000000000b */
[----:B------:R-:W-:Y:S01]  /*160c0*/  FMUL R3, R217, R2 ;  /* 0x00000002d9037220 */ /* 0x000fe20000400000 */
[----:B------:R-:W-:Y:S01]  /*160d0*/  F2FP.BF16.F32.PACK_AB R10, RZ, R8 ;  /* 0x00000008ff0a723e */ /* 0x000fe200000010ff */
[----:B------:R-:W-:Y:S01]  /*160e0*/  FMUL R8, R218, R2 ;  /* 0x00000002da087220 */ /* 0x000fe20000400000 */
[C---:B------:R-:W-:Y:S01]  /*160f0*/  ISETP.GT.AND P0, PT, R0.reuse, 0x69, P2 ;  /* 0x000000690000780c */ /* 0x040fe20001704270 */
[----:B------:R0:W-:Y:S01]  /*16100*/  @P4 STG.E.U16 desc[UR36][R4.64+0xd2], R9 ;  /* 0x0000d20904004986 */ /* 0x0001e2000c101524 */
[----:B------:R-:W-:-:S02]  /*16110*/  ISETP.GT.AND P5, PT, R0, 0x70, P3 ;  /* 0x000000700000780c */ /* 0x000fc40001fa4270 */
[----:B------:R-:W-:-:S04]  /*16120*/  F2FP.BF16.F32.PACK_AB R8, RZ, R8 ;  /* 0x00000008ff08723e */ /* 0x000fc800000010ff */
[----:B-1----:R-:W-:Y:S02]  /*16130*/  PRMT R12, R8, 0x7610, R12 ;  /* 0x00007610080c7816 */ /* 0x002fe4000000000c */
[----:B0-----:R-:W-:Y:S01]  /*16140*/  F2FP.BF16.F32.PACK_AB R9, RZ, R3 ;  /* 0x00000003ff09723e */ /* 0x001fe200000010ff */
[-C--:B------:R-:W-:Y:S01]  /*16150*/  FMUL R3, R216, R2.reuse ;  /* 0x00000002d8037220 */ /* 0x080fe20000400000 */
[----:B------:R-:W-:Y:S01]  /*16160*/  FMUL R8, R215, R2 ;  /* 0x00000002d7087220 */ /* 0x000fe20000400000 */
[----:B------:R0:W-:Y:S03]  /*16170*/  @P1 STG.E.U16 desc[UR36][R6.64+0xd0], R10 ;  /* 0x0000d00a06001986 */ /* 0x0001e6000c101524 */
[----:B------:R-:W-:Y:S01]  /*16180*/  F2FP.BF16.F32.PACK_AB R3, RZ, R3 ;  /* 0x00000003ff03723e */ /* 0x000fe200000010ff */
[----:B------:R1:W-:Y:S01]  /*16190*/  @P0 STG.E.U16 desc[UR36][R6.64+0xd2], R11 ;  /* 0x0000d20b06000986 */ /* 0x0003e2000c101524 */
[----:B------:R-:W-:-:S02]  /*161a0*/  ISETP.GT.AND P1, PT, R0, 0x70, P2 ;  /* 0x000000700000780c */ /* 0x000fc40001724270 */
[----:B------:R-:W-:Y:S01]  /*161b0*/  F2FP.BF16.F32.PACK_AB R8, RZ, R8 ;  /* 0x00000008ff08723e */ /* 0x000fe200000010ff */
[----:B------:R2:W-:Y:S01]  /*161c0*/  @P5 STG.E.U16 desc[UR36][R4.64+0xe0], R12 ;  /* 0x0000e00c04005986 */ /* 0x0005e2000c101524 */
[----:B0-----:R-:W-:Y:S01]  /*161d0*/  PRMT R10, R9, 0x7610, R10 ;  /* 0x00007610090a7816 */ /* 0x001fe2000000000a */
[-C--:B------:R-:W-:Y:S01]  /*161e0*/  FMUL R9, R214, R2.reuse ;  /* 0x00000002d6097220 */ /* 0x080fe20000400000 */
[----:B-1----:R-:W-:Y:S01]  /*161f0*/  PRMT R11, R3, 0x7610, R11 ;  /* 0x00007610030b7816 */ /* 0x002fe2000000000b */
[----:B------:R-:W-:-:S03]  /*16200*/  FMUL R3, R213, R2 ;  /* 0x00000002d5037220 */ /* 0x000fc60000400000 */
[----:B------:R-:W-:Y:S02]  /*16210*/  F2FP.BF16.F32.PACK_AB R9, RZ, R9 ;  /* 0x00000009ff09723e */ /* 0x000fe400000010ff */
[----:B--2---:R-:W-:Y:S02]  /*16220*/  PRMT R12, R8, 0x7610, R12 ;  /* 0x00007610080c7816 */ /* 0x004fe4000000000c */
[----:B------:R-:W-:Y:S01]  /*16230*/  F2FP.BF16.F32.PACK_AB R8, RZ, R3 ;  /* 0x00000003ff08723e */ /* 0x000fe200000010ff */
[----:B------:R-:W-:Y:S01]  /*16240*/  FMUL R3, R212, R2 ;  /* 0x00000002d4037220 */ /* 0x000fe20000400000 */
[C---:B------:R-:W-:Y:S02]  /*16250*/  ISETP.GT.AND P4, PT, R0.reuse, 0x71, P2 ;  /* 0x000000710000780c */ /* 0x040fe40001784270 */
[----:B------:R-:W-:Y:S01]  /*16260*/  ISETP.GT.AND P5, PT, R0, 0x78, P3 ;  /* 0x000000780000780c */ /* 0x000fe20001fa4270 */
[----:B------:R0:W-:Y:S01]  /*16270*/  @P6 STG.E.U16 desc[UR36][R4.64+0xe2], R10 ;  /* 0x0000e20a04006986 */ /* 0x0001e2000c101524 */
[----:B------:R-:W-:-:S02]  /*16280*/  PRMT R13, R9, 0x7610, R13 ;  /* 0x00007610090d7816 */ /* 0x000fc4000000000d */
[----:B------:R-:W-:Y:S01]  /*16290*/  F2FP.BF16.F32.PACK_AB R9, RZ, R3 ;  /* 0x00000003ff09723e */ /* 0x000fe200000010ff */
[----:B------:R1:W-:Y:S01]  /*162a0*/  @P1 STG.E.U16 desc[UR36][R6.64+0xe0], R11 ;  /* 0x0000e00b06001986 */ /* 0x0003e2000c101524 */
[----:B------:R-:W-:Y:S01]  /*162b0*/  ISETP.GT.AND P0, PT, R0, 0x79, P3 ;  /* 0x000000790000780c */ /* 0x000fe20001f04270 */
[-C--:B------:R-:W-:Y:S01]  /*162c0*/  FMUL R3, R210, R2.reuse ;  /* 0x00000002d2037220 */ /* 0x080fe20000400000 */
[----:B------:R-:W-:Y:S02]  /*162d0*/  ISETP.GT.AND P1, PT, R0, 0x78, P2 ;  /* 0x000000780000780c */ /* 0x000fe40001724270 */
[----:B------:R-:W-:Y:S01]  /*162e0*/  PRMT R14, R8, 0x7610, R14 ;  /* 0x00007610080e7816 */ /* 0x000fe2000000000e */
[----:B------:R-:W-:Y:S01]  /*162f0*/  FMUL R8, R211, R2 ;  /* 0x00000002d3087220 */ /* 0x000fe20000400000 */
[----:B------:R-:W-:Y:S01]  /*16300*/  F2FP.BF16.F32.PACK_AB R3, RZ, R3 ;  /* 0x00000003ff03723e */ /* 0x000fe200000010ff */
[----:B------:R2:W-:Y:S01]  /*16310*/  @P4 STG.E.U16 desc[UR36][R6.64+0xe2], R12 ;  /* 0x0000e20c06004986 */ /* 0x0005e2000c101524 */
[----:B------:R-:W-:-:S02]  /*16320*/  ISETP.GT.AND P4, PT, R0, 0x79, P2 ;  /* 0x000000790000780c */ /* 0x000fc40001784270 */
[----:B0-----:R-:W-:Y:S01]  /*16330*/  F2FP.BF16.F32.PACK_AB R10, RZ, R8 ;  /* 0x00000008ff0a723e */ /* 0x001fe200000010ff */
[----:B------:R-:W-:Y:S01]  /*16340*/  @P5 STG.E.U16 desc[UR36][R4.64+0xf0], R13 ;  /* 0x0000f00d04005986 */ /* 0x000fe2000c101524 */
[----:B-1----:R-:W-:Y:S01]  /*16350*/  PRMT R11, R3, 0x7610, R11 ;  /* 0x00007610030b7816 */ /* 0x002fe2000000000b */
[-C--:B------:R-:W-:Y:S01]  /*16360*/  FMUL R3, R208, R2.reuse ;  /* 0x00000002d0037220 */ /* 0x080fe20000400000 */
[----:B------:R-:W-:Y:S01]  /*16370*/  FMUL R8, R209, R2 ;  /* 0x00000002d1087220 */ /* 0x000fe20000400000 */
[C---:B------:R-:W-:Y:S01]  /*16380*/  ISETP.GT.AND P5, PT, R0.reuse, 0x80, P3 ;  /* 0x000000800000780c */ /* 0x040fe20001fa4270 */
[----:B------:R-:W-:Y:S01]  /*16390*/  @P0 STG.E.U16 desc[UR36][R4.64+0xf2], R14 ;  /* 0x0000f20e04000986 */ /* 0x000fe2000c101524 */
[----:B------:R-:W-:-:S03]  /*163a0*/  ISETP.GT.AND P6, PT, R0, 0x81, P3 ;  /* 0x000000810000780c */ /* 0x000fc60001fc4270 */
[----:B------:R0:W-:Y:S01]  /*163b0*/  @P1 STG.E.U16 desc[UR36][R6.64+0xf0], R9 ;  /* 0x0000f00906001986 */ /* 0x0001e2000c101524 */
[----:B------:R-:W-:-:S04]  /*163c0*/  F2FP.BF16.F32.PACK_AB R8, RZ, R8 ;  /* 0x00000008ff08723e */ /* 0x000fc800000010ff */
[----:B--2---:R-:W-:Y:S01]  /*163d0*/  PRMT R12, R8, 0x7610, R12 ;  /* 0x00007610080c7816 */ /* 0x004fe2000000000c */
[-C--:B------:R-:W-:Y:S01]  /*163e0*/  FMUL R8, R206, R2.reuse ;  /* 0x00000002ce087220 */ /* 0x080fe20000400000 */
[----:B0-----:R-:W-:Y:S01]  /*163f0*/  F2FP.BF16.F32.PACK_AB R9, RZ, R3 ;  /* 0x00000003ff09723e */ /* 0x001fe200000010ff */
[----:B------:R-:W-:Y:S01]  /*16400*/  FMUL R3, R207, R2 ;  /* 0x00000002cf037220 */ /* 0x000fe20000400000 */
[----:B------:R0:W-:Y:S01]  /*16410*/  @P4 STG.E.U16 desc[UR36][R6.64+0xf2], R10 ;  /* 0x0000f20a06004986 */ /* 0x0001e2000c101524 */
[----:B------:R-:W-:-:S03]  /*16420*/  ISETP.GT.AND P0, PT, R0, 0x80, P2 ;  /* 0x000000800000780c */ /* 0x000fc60001704270 */
[----:B------:R-:W-:Y:S01]  /*16430*/  F2FP.BF16.F32.PACK_AB R3, RZ, R3 ;  /* 0x00000003ff03723e */ /* 0x000fe200000010ff */
[----:B------:R1:W-:Y:S01]  /*16440*/  @P5 STG.E.U16 desc[UR36][R4.64+0x100], R11 ;  /* 0x0001000b04005986 */ /* 0x0003e2000c101524 */
[----:B------:R-:W-:Y:S02]  /*16450*/  ISETP.GT.AND P1, PT, R0, 0x81, P2 ;  /* 0x000000810000780c */ /* 0x000fe40001724270 */
[----:B------:R-:W-:Y:S01]  /*16460*/  F2FP.BF16.F32.PACK_AB R8, RZ, R8 ;  /* 0x00000008ff08723e */ /* 0x000fe200000010ff */
[----:B------:R2:W-:Y:S01]  /*16470*/  @P6 STG.E.U16 desc[UR36][R4.64+0x102], R12 ;  /* 0x0001020c04006986 */ /* 0x0005e2000c101524 */
[----:B0-----:R-:W-:Y:S01]  /*16480*/  PRMT R10, R9, 0x7610, R10 ;  /* 0x00007610090a7816 */ /* 0x001fe2000000000a */
[-C--:B------:R-:W-:Y:S01]  /*16490*/  FMUL R9, R205, R2.reuse ;  /* 0x00000002cd097220 */ /* 0x080fe20000400000 */
[----:B-1----:R-:W-:Y:S01]  /*164a0*/  PRMT R11, R3, 0x7610, R11 ;  /* 0x00007610030b7816 */ /* 0x002fe2000000000b */
[----:B------:R-:W-:Y:S01]  /*164b0*/  FMUL R3, R204, R2 ;  /* 0x00000002cc037220 */ /* 0x000fe20000400000 */
[----:B------:R-:W-:-:S02]  /*164c0*/  ISETP.GT.AND P4, PT, R0, 0x88, P3 ;  /* 0x000000880000780c */ /* 0x000fc40001f84270 */
[----:B--2---:R-:W-:Y:S02]  /*164d0*/  PRMT R12, R8, 0x7610, R12 ;  /* 0x00007610080c7816 */ /* 0x004fe4000000000c */
[----:B------:R-:W-:Y:S01]  /*164e0*/  F2FP.BF16.F32.PACK_AB R8, RZ, R3 ;  /* 0x00000003ff08723e */ /* 0x000fe200000010ff */
[-C--:B------:R-:W-:Y:S01]  /*164f0*/  FMUL R3, R203, R2.reuse ;  /* 0x00000002cb037220 */ /* 0x080fe20000400000 */
[----:B------:R-:W-:Y:S02]  /*16500*/  F2FP.BF16.F32.PACK_AB R9, RZ, R9 ;  /* 0x00000009ff09723e */ /* 0x000fe400000010ff */
[C---:B------:R-:W-:Y:S01]  /*16510*/  ISETP.GT.AND P5, PT, R0.reuse, 0x89, P3 ;  /* 0x000000890000780c */ /* 0x040fe20001fa4270 */
[----:B------:R0:W-:Y:S01]  /*16520*/  @P0 STG.E.U16 desc[UR36][R6.64+0x100], R10 ;  /* 0x0001000a06000986 */ /* 0x0001e2000c101524 */
[----:B------:R-:W-:Y:S02]  /*16530*/  PRMT R13, R9, 0x7610, R13 ;  /* 0x00007610090d7816 */ /* 0x000fe4000000000d */
[----:B------:R-:W-:Y:S01]  /*16540*/  F2FP.BF16.F32.PACK_AB R9, RZ, R3 ;  /* 0x00000003ff09723e */ /* 0x000fe200000010ff */
[----:B------:R1:W-:Y:S01]  /*16550*/  @P1 STG.E.U16 desc[UR36][R6.64+0x102], R11 ;  /* 0x0001020b06001986 */ /* 0x0003e2000c101524 */
[C---:B------:R-:W-:Y:S01]  /*16560*/  ISETP.GT.AND P0, PT, R0.reuse, 0x88, P2 ;  /* 0x000000880000780c */ /* 0x040fe20001704270 */
[----:B------:R-:W-:Y:S01]  /*16570*/  FMUL R3, R201, R2 ;  /* 0x00000002c9037220 */ /* 0x000fe20000400000 */
[----:B------:R-:W-:-:S02]  /*16580*/  ISETP.GT.AND P1, PT, R0, 0x89, P2 ;  /* 0x000000890000780c */ /* 0x000fc40001724270 */
[----:B------:R-:W-:Y:S01]  /*16590*/  PRMT R14, R8, 0x7610, R14 ;  /* 0x00007610080e7816 */ /* 0x000fe2000000000e */
[----:B------:R-:W-:Y:S01]  /*165a0*/  FMUL R8, R202, R2 ;  /* 0x00000002ca087220 */ /* 0x000fe20000400000 */
[----:B------:R-:W-:Y:S01]  /*165b0*/  F2FP.BF16.F32.PACK_AB R3, RZ, R3 ;  /* 0x00000003ff03723e */ /* 0x000fe200000010ff */
[----:B------:R2:W-:Y:S01]  /*165c0*/  @P4 STG.E.U16 desc[UR36][R4.64+0x110], R12 ;  /* 0x0001100c04004986 */ /* 0x0005e2000c101524 */
[----:B------:R-:W-:Y:S02]  /*165d0*/  ISETP.GT.AND P4, PT, R0, 0x90, P3 ;  /* 0x000000900000780c */ /* 0x000fe40001f84270 */
        /* <DEDUP_REMOVED lines=9> */
[----:B------:R-:W-:Y:S02]  /*16670*/  F2FP.BF16.F32.PACK_AB R8, RZ, R8 ;  /* 0x00000008ff08723e */ /* 0x000fe400000010ff */
[----:B------:R-:W-:Y:S01]  /*16680*/  ISETP.GT.AND P1, PT, R0, 0x91, P2 ;  /* 0x000000910000780c */ /* 0x000fe20001724270 */
[----:B------:R1:W-:Y:S01]  /*16690*/  @P4 STG.E.U16 desc[UR36][R4.64+0x120], R10 ;  /* 0x0001200a04004986 */ /* 0x0003e2000c101524 */
[----:B--2---:R-:W-:Y:S01]  /*166a0*/  PRMT R12, R8, 0x7610, R12 ;  /* 0x00007610080c7816 */ /* 0x004fe2000000000c */
[-C--:B------:R-:W-:Y:S01]  /*166b0*/  FMUL R8, R197, R2.reuse ;  /* 0x00000002c5087220 */ /* 0x080fe20000400000 */
[----:B0-----:R-:W-:Y:S01]  /*166c0*/  F2FP.BF16.F32.PACK_AB R9, RZ, R3 ;  /* 0x00000003ff09723e */ /* 0x001fe200000010ff */
[----:B------:R-:W-:Y:S01]  /*166d0*/  FMUL R3, R198, R2 ;  /* 0x00000002c6037220 */ /* 0x000fe20000400000 */
[----:B------:R-:W-:Y:S01]  /*166e0*/  ISETP.GT.AND P4, PT, R0, 0x98, P3 ;  /* 0x000000980000780c */ /* 0x000fe20001f84270 */
[----:B------:R0:W-:Y:S03]  /*166f0*/  @P5 STG.E.U16 desc[UR36][R4.64+0x122], R11 ;  /* 0x0001220b04005986 */ /* 0x0001e6000c101524 */
[----:B------:R-:W-:-:S02]  /*16700*/  F2FP.BF16.F32.PACK_AB R3, RZ, R3 ;  /* 0x00000003ff03723e */ /* 0x000fc400000010ff */
[----:B-1----:R-:W-:Y:S01]  /*16710*/  PRMT R10, R9, 0x7610, R10 ;  /* 0x00007610090a7816 */ /* 0x002fe2000000000a */
[----:B------:R-:W-:Y:S01]  /*16720*/  FMUL R9, R196, R2 ;  /* 0x00000002c4097220 */ /* 0x000fe20000400000 */
[----:B------:R-:W-:Y:S01]  /*16730*/  F2FP.BF16.F32.PACK_AB R8, RZ, R8 ;  /* 0x00000008ff08723e */ /* 0x000fe200000010ff */
[----:B------:R1:W-:Y:S01]  /*16740*/  @P0 STG.E.U16 desc[UR36][R6.64+0x120], R12 ;  /* 0x0001200c06000986 */ /* 0x0003e2000c101524 */
[----:B0-----:R-:W-:Y:S01]  /*16750*/  PRMT R11, R3, 0x7610, R11 ;  /* 0x00007610030b7816 */ /* 0x001fe2000000000b */
[----:B------:R-:W-:Y:S01]  /*16760*/  FMUL R3, R195, R2 ;  /* 0x00000002c3037220 */ /* 0x000fe20000400000 */
[C---:B------:R-:W-:Y:S01]  /*16770*/  ISETP.GT.AND P5, PT, R0.reuse, 0x99, P3 ;  /* 0x000000990000780c */ /* 0x040fe20001fa4270 */
[----:B------:R0:W-:Y:S01]  /*16780*/  @P1 STG.E.U16 desc[UR36][R6.64+0x122], R10 ;  /* 0x0001220a06001986 */ /* 0x0001e2000c101524 */
[----:B------:R-:W-:Y:S02]  /*16790*/  ISETP.GT.AND P1, PT, R0, 0x98, P2 ;  /* 0x000000980000780c */ /* 0x000fe40001724270 */
[----:B------:R-:W-:-:S02]  /*167a0*/  F2FP.BF16.F32.PACK_AB R9, RZ, R9 ;  /* 0x00000009ff09723e */ /* 0x000fc400000010ff */
[----:B-1----:R-:W-:Y:S02]  /*167b0*/  PRMT R12, R8, 0x7610, R12 ;  /* 0x00007610080c7816 */ /* 0x002fe4000000000c */
[----:B------:R-:W-:Y:S01]  /*167c0*/  F2FP.BF16.F32.PACK_AB R8, RZ, R3 ;  /* 0x00000003ff08723e */ /* 0x000fe200000010ff */
[-C--:B------:R-:W-:Y:S01]  /*167d0*/  FMUL R3, R194, R2.reuse ;  /* 0x00000002c2037220 */ /* 0x080fe20000400000 */
[C---:B------:R-:W-:Y:S01]  /*167e0*/  ISETP.GT.AND P0, PT, R0.reuse, 0x99, P2 ;  /* 0x000000990000780c */ /* 0x040fe20001704270 */
[----:B------:R1:W-:Y:S01]  /*167f0*/  @P4 STG.E.U16 desc[UR36][R4.64+0x130], R11 ;  /* 0x0001300b04004986 */ /* 0x0003e2000c101524 */
[----:B------:R-:W-:Y:S02]  /*16800*/  ISETP.GT.AND P4, PT, R0, 0xa0, P3 ;  /* 0x000000a00000780c */ /* 0x000fe40001f84270 */
[----:B------:R-:W-:Y:S02]  /*16810*/  PRMT R13, R9, 0x7610, R13 ;  /* 0x00007610090d7816 */ /* 0x000fe4000000000d */
[----:B------:R-:W-:Y:S01]  /*16820*/  F2FP.BF16.F32.PACK_AB R9, RZ, R3 ;  /* 0x00000003ff09723e */ /* 0x000fe200000010ff */
[-C--:B------:R-:W-:Y:S01]  /*16830*/  FMUL R3, R192, R2.reuse ;  /* 0x00000002c0037220 */ /* 0x080fe20000400000 */
[----:B------:R-:W-:Y:S01]  /*16840*/  PRMT R14, R8, 0x7610, R14 ;  /* 0x00007610080e7816 */ /* 0x000fe2000000000e */
[----:B------:R-:W-:Y:S01]  /*16850*/  FMUL R8, R193, R2 ;  /* 0x00000002c1087220 */ /* 0x000fe20000400000 */
[----:B------:R2:W-:Y:S01]  /*16860*/  @P5 STG.E.U16 desc[UR36][R4.64+0x132], R12 ;  /* 0x0001320c04005986 */ /* 0x0005e2000c101524 */
[----:B------:R-:W-:-:S02]  /*16870*/  ISETP.GT.AND P5, PT, R0, 0xa1, P3 ;  /* 0x000000a10000780c */ /* 0x000fc40001fa4270 */
[----:B------:R-:W-:Y:S01]  /*16880*/  F2FP.BF16.F32.PACK_AB R3, RZ, R3 ;  /* 0x00000003ff03723e */ /* 0x000fe200000010ff */
[----:B------:R-:W-:Y:S01]  /*16890*/  @P1 STG.E.U16 desc[UR36][R6.64+0x130], R13 ;  /* 0x0001300d06001986 */ /* 0x000fe2000c101524 */
[----:B0-----:R-:W-:Y:S01]  /*168a0*/  F2FP.BF16.F32.PACK_AB R10, RZ, R8 ;  /* 0x00000008ff0a723e */ /* 0x001fe200000010ff */
[-C--:B------:R-:W-:Y:S01]  /*168b0*/  FMUL R8, R191, R2.reuse ;  /* 0x00000002bf087220 */ /* 0x080fe20000400000 */
[----:B-1----:R-:W-:Y:S01]  /*168c0*/  PRMT R11, R3, 0x7610, R11 ;  /* 0x00007610030b7816 */ /* 0x002fe2000000000b */
[----:B------:R-:W-:Y:S01]  /*168d0*/  @P0 STG.E.U16 desc[UR36][R6.64+0x132], R14 ;  /* 0x0001320e06000986 */ /* 0x000fe2000c101524 */
[----:B------:R-:W-:Y:S01]  /*168e0*/  ISETP.GT.AND P0, PT, R0, 0xa0, P2 ;  /* 0x000000a00000780c */ /* 0x000fe20001704270 */
[----:B------:R-:W-:Y:S01]  /*168f0*/  FMUL R3, R190, R2 ;  /* 0x00000002be037220 */ /* 0x000fe20000400000 */
[C---:B------:R-:W-:Y:S01]  /*16900*/  ISETP.GT.AND P1, PT, R0.reuse, 0xa1, P2 ;  /* 0x000000a10000780c */ /* 0x040fe20001724270 */
[----:B------:R0:W-:Y:S01]  /*16910*/  @P4 STG.E.U16 desc[UR36][R4.64+0x140], R9 ;  /* 0x0001400904004986 */ /* 0x0001e2000c101524 */
[----:B------:R-:W-:-:S02]  /*16920*/  ISETP.GT.AND P4, PT, R0, 0xa8, P3 ;  /* 0x000000a80000780c */ /* 0x000fc40001f84270 */
[----:B------:R-:W-:Y:S01]  /*16930*/  F2FP.BF16.F32.PACK_AB R8, RZ, R8 ;  /* 0x00000008ff08723e */ /* 0x000fe200000010ff */
[----:B------:R1:W-:Y:S03]  /*16940*/  @P5 STG.E.U16 desc[UR36][R4.64+0x142], R10 ;  /* 0x0001420a04005986 */ /* 0x0003e6000c101524 */
[----:B--2---:R-:W-:Y:S02]  /*16950*/  PRMT R12, R8, 0x7610, R12 ;  /* 0x00007610080c7816 */ /* 0x004fe4000000000c */
[----:B0-----:R-:W-:Y:S01]  /*16960*/  F2FP.BF16.F32.PACK_AB R9, RZ, R3 ;  /* 0x00000003ff09723e */ /* 0x001fe200000010ff */
[-C--:B------:R-:W-:Y:S01]  /*16970*/  FMUL R3, R189, R2.reuse ;  /* 0x00000002bd037220 */ /* 0x080fe20000400000 */
[-C--:B------:R-:W-:Y:S02]  /*16980*/  FMUL R8, R188, R2.reuse ;  /* 0x00000002bc087220 */ /* 0x080fe40000400000 */
[----:B-1----:R-:W-:Y:S01]  /*16990*/  PRMT R10, R9, 0x7610, R10 ;  /* 0x00007610090a7816 */ /* 0x002fe2000000000a */
[----:B------:R0:W-:Y:S01]  /*169a0*/  @P0 STG.E.U16 desc[UR36][R6.64+0x140], R11 ;  /* 0x0001400b06000986 */ /* 0x0001e2000c101524 */
[----:B------:R-:W-:Y:S01]  /*169b0*/  F2FP.BF16.F32.PACK_AB R3, RZ, R3 ;  /* 0x00000003ff03723e */ /* 0x000fe200000010ff */
[----:B------:R-:W-:Y:S01]  /*169c0*/  FMUL R9, R187, R2 ;  /* 0x00000002bb097220 */ /* 0x000fe20000400000 */
[C---:B------:R-:W-:Y:S01]  /*169d0*/  ISETP.GT.AND P5, PT, R0.reuse, 0xa9, P3 ;  /* 0x000000a90000780c */ /* 0x040fe20001fa4270 */
[----:B------:R1:W-:Y:S01]  /*169e0*/  @P1 STG.E.U16 desc[UR36][R6.64+0x142], R12 ;  /* 0x0001420c06001986 */ /* 0x0003e2000c101524 */
[----:B------:R-:W-:-:S03]  /*169f0*/  ISETP.GT.AND P1, PT, R0, 0xa8, P2 ;  /* 0x000000a80000780c */ /* 0x000fc60001724270 */
[----:B------:R-:W-:Y:S01]  /*16a00*/  @P4 STG.E.U16 desc[UR36][R4.64+0x150], R10 ;  /* 0x0001500a04004986 */ /* 0x000fe2000c101524 */
[----:B------:R-:W-:Y:S02]  /*16a10*/  ISETP.GT.AND P4, PT, R0, 0xa9, P2 ;  /* 0x000000a90000780c */ /* 0x000fe40001784270 */
[----:B------:R-:W-:Y:S02]  /*16a20*/  F2FP.BF16.F32.PACK_AB R8, RZ, R8 ;  /* 0x00000008ff08723e */ /* 0x000fe400000010ff */
[----:B0-----:R-:W-:Y:S01]  /*16a30*/  PRMT R11, R3, 0x7610, R11 ;  /* 0x00007610030b7816 */ /* 0x001fe2000000000b */
[-C--:B------:R-:W-:Y:S01]  /*16a40*/  FMUL R3, R186, R2.reuse ;  /* 0x00000002ba037220 */ /* 0x080fe20000400000 */
[----:B------:R-:W-:Y:S02]  /*16a50*/  F2FP.BF16.F32.PACK_AB R9, RZ, R9 ;  /* 0x00000009ff09723e */ /* 0x000fe400000010ff */
[----:B-1----:R-:W-:Y:S02]  /*16a60*/  PRMT R12, R8, 0x7610, R12 ;  /* 0x00007610080c7816 */ /* 0x002fe4000000000c */
[----:B------:R-:W-:Y:S01]  /*16a70*/  F2FP.BF16.F32.PACK_AB R8, RZ, R3 ;  /* 0x00000003ff08723e */ /* 0x000fe200000010ff */
[----:B------:R-:W-:Y:S01]  /*16a80*/  FMUL R3, R185, R2 ;  /* 0x00000002b9037220 */ /* 0x000fe20000400000 */
[----:B------:R-:W-:Y:S01]  /*16a90*/  PRMT R13, R9, 0x7610, R13 ;  /* 0x00007610090d7816 */ /* 0x000fe2000000000d */
[----:B------:R0:W-:Y:S01]  /*16aa0*/  @P5 STG.E.U16 desc[UR36][R4.64+0x152], R11 ;  /* 0x0001520b04005986 */ /* 0x0001e2000c101524 */
[----:B------:R-:W-:-:S02]  /*16ab0*/  ISETP.GT.AND P0, PT, R0, 0xb0, P3 ;  /* 0x000000b00000780c */ /* 0x000fc40001f04270 */
        /* <DEDUP_REMOVED lines=26> */
[----:B------:R-:W-:Y:S02]  /*16c60*/  ISETP.GT.AND P1, PT, R0, 0xb8, P2 ;  /* 0x000000b80000780c */ /* 0x000fe40001724270 */
[----:B------:R-:W-:Y:S02]  /*16c70*/  F2FP.BF16.F32.PACK_AB R8, RZ, R8 ;  /* 0x00000008ff08723e */ /* 0x000fe400000010ff */
[----:B0-----:R-:W-:Y:S01]  /*16c80*/  PRMT R10, R9, 0x7610, R10 ;  /* 0x00007610090a7816 */ /* 0x001fe2000000000a */
[-C--:B------:R-:W-:Y:S01]  /*16c90*/  FMUL R9, R178, R2.reuse ;  /* 0x00000002b2097220 */ /* 0x080fe20000400000 */
[----:B-1----:R-:W-:Y:S01]  /*16ca0*/  PRMT R11, R3, 0x7610, R11 ;  /* 0x00007610030b7816 */ /* 0x002fe2000000000b */
[----:B------:R-:W-:Y:S01]  /*16cb0*/  FMUL R3, R177, R2 ;  /* 0x00000002b1037220 */ /* 0x000fe20000400000 */
[----:B------:R0:W-:Y:S02]  /*16cc0*/  @P5 STG.E.U16 desc[UR36][R4.64+0x170], R12 ;  /* 0x0001700c04005986 */ /* 0x0001e4000c101524 */
[----:B------:R-:W-:-:S02]  /*16cd0*/  F2FP.BF16.F32.PACK_AB R9, RZ, R9 ;  /* 0x00000009ff09723e */ /* 0x000fc400000010ff */
[C---:B------:R-:W-:Y:S02]  /*16ce0*/  ISETP.GT.AND P4, PT, R0.reuse, 0xb9, P2 ;  /* 0x000000b90000780c */ /* 0x040fe40001784270 */
[----:B------:R-:W-:Y:S02]  /*16cf0*/  ISETP.GT.AND P5, PT, R0, 0xc0, P3 ;  /* 0x000000c00000780c */ /* 0x000fe40001fa4270 */
[----:B0-----:R-:W-:Y:S02]  /*16d00*/  PRMT R12, R8, 0x7610, R12 ;  /* 0x00007610080c7816 */ /* 0x001fe4000000000c */
[----:B------:R-:W-:Y:S01]  /*16d10*/  F2FP.BF16.F32.PACK_AB R8, RZ, R3 ;  /* 0x00000003ff08723e */ /* 0x000fe200000010ff */
[----:B------:R-:W-:Y:S01]  /*16d20*/  FMUL R3, R176, R2 ;  /* 0x00000002b0037220 */ /* 0x000fe20000400000 */
[----:B------:R-:W-:Y:S01]  /*16d30*/  PRMT R13, R9, 0x7610, R13 ;  /* 0x00007610090d7816 */ /* 0x000fe2000000000d */
[----:B------:R0:W-:Y:S01]  /*16d40*/  @P6 STG.E.U16 desc[UR36][R4.64+0x172], R10 ;  /* 0x0001720a04006986 */ /* 0x0001e2000c101524 */
[----:B------:R-:W-:-:S02]  /*16d50*/  ISETP.GT.AND P0, PT, R0, 0xc1, P3 ;  /* 0x000000c10000780c */ /* 0x000fc40001f04270 */
[----:B------:R-:W-:Y:S01]  /*16d60*/  F2FP.BF16.F32.PACK_AB R9, RZ, R3 ;  /* 0x00000003ff09723e */ /* 0x000fe200000010ff */
[----:B------:R1:W-:Y:S01]  /*16d70*/  @P1 STG.E.U16 desc[UR36][R6.64+0x170], R11 ;  /* 0x0001700b06001986 */ /* 0x0003e2000c101524 */
[-C--:B------:R-:W-:Y:S01]  /*16d80*/  FMUL R3, R174, R2.reuse ;  /* 0x00000002ae037220 */ /* 0x080fe20000400000 */
[----:B------:R-:W-:Y:S02]  /*16d90*/  ISETP.GT.AND P1, PT, R0, 0xc0, P2 ;  /* 0x000000c00000780c */ /* 0x000fe40001724270 */
        /* <DEDUP_REMOVED lines=40> */
[C---:B------:R-:W-:Y:S01]  /*17020*/  ISETP.GT.AND P0, PT, R0.reuse, 0xd0, P2 ;  /* 0x000000d00000780c */ /* 0x040fe20001704270 */
        /* <DEDUP_REMOVED lines=11> */
[----:B------:R-:W-:Y:S01]  /*170e0*/  ISETP.GT.AND P5, PT, R0, 0xd9, P3 ;  /* 0x000000d90000780c */ /* 0x000fe20001fa4270 */
[----:B------:R-:W-:Y:S01]  /*170f0*/  FMUL R8, R164, R2 ;  /* 0x00000002a4087220 */ /* 0x000fe20000400000 */
[----:B------:R-:W-:Y:S01]  /*17100*/  @P0 STG.E.U16 desc[UR36][R6.64+0x1a0], R14 ;  /* 0x0001a00e06000986 */ /* 0x000fe2000c101524 */
[----:B------:R-:W-:-:S03]  /*17110*/  ISETP.GT.AND P0, PT, R0, 0xd8, P2 ;  /* 0x000000d80000780c */ /* 0x000fc60001704270 */
[----:B------:R0:W-:Y:S01]  /*17120*/  @P1 STG.E.U16 desc[UR36][R6.64+0x1a2], R9 ;  /* 0x0001a20906001986 */ /* 0x0001e2000c101524 */
[----:B------:R-:W-:Y:S02]  /*17130*/  F2FP.BF16.F32.PACK_AB R8, RZ, R8 ;  /* 0x00000008ff08723e */ /* 0x000fe400000010ff */
[----:B------:R-:W-:Y:S02]  /*17140*/  ISETP.GT.AND P1, PT, R0, 0xd9, P2 ;  /* 0x000000d90000780c */ /* 0x000fe40001724270 */
        /* <DEDUP_REMOVED lines=16> */
[----:B------:R1:W-:Y:S01]  /*17250*/  @P1 STG.E.U16 desc[UR36][R6.64+0x1b2], R10 ;  /* 0x0001b20a06001986 */ /* 0x0003e2000c101524 */
[C---:B------:R-:W-:Y:S02]  /*17260*/  ISETP.GT.AND P1, PT, R0.reuse, 0xe0, P2 ;  /* 0x000000e00000780c */ /* 0x040fe40001724270 */
[----:B------:R-:W-:Y:S02]  /*17270*/  ISETP.GT.AND P0, PT, R0, 0xe1, P2 ;  /* 0x000000e10000780c */ /* 0x000fe40001704270 */
[----:B0-----:R-:W-:Y:S02]  /*17280*/  PRMT R12, R8, 0x7610, R12 ;  /* 0x00007610080c7816 */ /* 0x001fe4000000000c */
[----:B------:R-:W-:Y:S01]  /*17290*/  F2FP.BF16.F32.PACK_AB R8, RZ, R3 ;  /* 0x00000003ff08723e */ /* 0x000fe200000010ff */
[----:B------:R-:W-:Y:S01]  /*172a0*/  FMUL R3, R157, R2 ;  /* 0x000000029d037220 */ /* 0x000fe20000400000 */
[----:B------:R0:W-:Y:S01]  /*172b0*/  @P4 STG.E.U16 desc[UR36][R4.64+0x1c0], R11 ;  /* 0x0001c00b04004986 */ /* 0x0001e2000c101524 */
[----:B-1----:R-:W-:-:S02]  /*172c0*/  PRMT R10, R9, 0x7610, R10 ;  /* 0x00007610090a7816 */ /* 0x002fc4000000000a */
[----:B------:R-:W-:Y:S01]  /*172d0*/  PRMT R13, R8, 0x7610, R13 ;  /* 0x00007610080d7816 */ /* 0x000fe2000000000d */
[----:B------:R-:W-:Y:S01]  /*172e0*/  @P5 STG.E.U16 desc[UR36][R4.64+0x1c2], R12 ;  /* 0x0001c20c04005986 */ /* 0x000fe2000c101524 */
[-C--:B------:R-:W-:Y:S01]  /*172f0*/  FMUL R8, R156, R2.reuse ;  /* 0x000000029c087220 */ /* 0x080fe20000400000 */
[C---:B------:R-:W-:Y:S02]  /*17300*/  ISETP.GT.AND P4, PT, R0.reuse, 0xe8, P3 ;  /* 0x000000e80000780c */ /* 0x040fe40001f84270 */
[----:B------:R-:W-:Y:S01]  /*17310*/  F2FP.BF16.F32.PACK_AB R9, RZ, R3 ;  /* 0x00000003ff09723e */ /* 0x000fe200000010ff */
[----:B------:R-:W-:Y:S01]  /*17320*/  FMUL R3, R155, R2 ;  /* 0x000000029b037220 */ /* 0x000fe20000400000 */
[C---:B------:R-:W-:Y:S02]  /*17330*/  ISETP.GT.AND P5, PT, R0.reuse, 0xe9, P3 ;  /* 0x000000e90000780c */ /* 0x040fe40001fa4270 */
[----:B------:R-:W-:Y:S02]  /*17340*/  ISETP.GT.AND P6, PT, R0, 0xe8, P2 ;  /* 0x000000e80000780c */ /* 0x000fe400017c4270 */
[----:B------:R-:W-:Y:S01]  /*17350*/  F2FP.BF16.F32.PACK_AB R8, RZ, R8 ;  /* 0x00000008ff08723e */ /* 0x000fe200000010ff */
[----:B------:R1:W-:Y:S01]  /*17360*/  @P1 STG.E.U16 desc[UR36][R6.64+0x1c0], R10 ;  /* 0x0001c00a06001986 */ /* 0x0003e2000c101524 */
[----:B------:R-:W-:-:S02]  /*17370*/  F2FP.BF16.F32.PACK_AB R3, RZ, R3 ;  /* 0x00000003ff03723e */ /* 0x000fc400000010ff */
[C---:B------:R-:W-:Y:S01]  /*17380*/  ISETP.GT.AND P1, PT, R17.reuse, 0x80, PT ;  /* 0x000000801100780c */ /* 0x040fe20003f24270 */
[----:B------:R2:W-:Y:S01]  /*17390*/  @P0 STG.E.U16 desc[UR36][R6.64+0x1c2], R13 ;  /* 0x0001c20d06000986 */ /* 0x0005e2000c101524 */
[----:B------:R-:W-:Y:S02]  /*173a0*/  ISETP.GT.AND P0, PT, R17, 0x88, PT ;  /* 0x000000881100780c */ /* 0x000fe40003f04270 */
[----:B0-----:R-:W-:Y:S02]  /*173b0*/  PRMT R11, R8, 0x7610, R11 ;  /* 0x00007610080b7816 */ /* 0x001fe4000000000b */
[----:B------:R-:W-:Y:S02]  /*173c0*/  PRMT R17, R3, 0x7610, R17 ;  /* 0x0000761003117816 */ /* 0x000fe40000000011 */
[----:B-1----:R-:W-:Y:S01]  /*173d0*/  PRMT R10, R9, 0x7610, R10 ;  /* 0x00007610090a7816 */ /* 0x002fe2000000000a */
[----:B------:R-:W-:-:S04]  /*173e0*/  FMUL R3, R154, R2 ;  /* 0x000000029a037220 */ /* 0x000fc80000400000 */
[----:B------:R-:W-:Y:S01]  /*173f0*/  @P4 STG.E.U16 desc[UR36][R4.64+0x1d0], R10 ;  /* 0x0001d00a04004986 */ /* 0x000fe2000c101524 */
[----:B------:R-:W-:-:S03]  /*17400*/  ISETP.GT.AND P4, PT, R0, 0xe9, P2 ;  /* 0x000000e90000780c */ /* 0x000fc60001784270 */
[----:B------:R0:W-:Y:S01]  /*17410*/  @P5 STG.E.U16 desc[UR36][R4.64+0x1d2], R11 ;  /* 0x0001d20b04005986 */ /* 0x0001e2000c101524 */
[----:B------:R-:W-:-:S03]  /*17420*/  ISETP.GT.AND P5, PT, R0, 0xf0, P3 ;  /* 0x000000f00000780c */ /* 0x000fc60001fa4270 */
[----:B------:R-:W-:Y:S01]  /*17430*/  @P6 STG.E.U16 desc[UR36][R6.64+0x1d0], R17 ;  /* 0x0001d01106006986 */ /* 0x000fe2000c101524 */
[----:B------:R-:W-:Y:S01]  /*17440*/  ISETP.GT.AND P6, PT, R0, 0xf1, P3 ;  /* 0x000000f10000780c */ /* 0x000fe20001fc4270 */
[-C--:B------:R-:W-:Y:S01]  /*17450*/  FMUL R8, R153, R2.reuse ;  /* 0x0000000299087220 */ /* 0x080fe20000400000 */
[----:B------:R-:W-:Y:S01]  /*17460*/  FMUL R9, R152, R2 ;  /* 0x0000000298097220 */ /* 0x000fe20000400000 */
[----:B--2---:R-:W-:-:S03]  /*17470*/  F2FP.BF16.F32.PACK_AB R13, RZ, R3 ;  /* 0x00000003ff0d723e */ /* 0x004fc600000010ff */
[----:B------:R-:W-:Y:S02]  /*17480*/  F2FP.BF16.F32.PACK_AB R14, RZ, R8 ;  /* 0x00000008ff0e723e */ /* 0x000fe400000010ff */
[----:B------:R-:W-:Y:S01]  /*17490*/  F2FP.BF16.F32.PACK_AB R15, RZ, R9 ;  /* 0x00000009ff0f723e */ /* 0x000fe200000010ff */
[----:B------:R-:W-:Y:S01]  /*174a0*/  @P4 STG.E.U16 desc[UR36][R6.64+0x1d2], R13 ;  /* 0x0001d20d06004986 */ /* 0x000fe2000c101524 */
[----:B------:R-:W-:-:S03]  /*174b0*/  ISETP.GT.AND P4, PT, R0, 0xf1, P2 ;  /* 0x000000f10000780c */ /* 0x000fc60001784270 */
[----:B------:R-:W-:Y:S04]  /*174c0*/  @P5 STG.E.U16 desc[UR36][R4.64+0x1e0], R14 ;  /* 0x0001e00e04005986 */ /* 0x000fe8000c101524 */
[----:B------:R-:W-:Y:S01]  /*174d0*/  @P6 STG.E.U16 desc[UR36][R4.64+0x1e2], R15 ;  /* 0x0001e20f04006986 */ /* 0x000fe2000c101524 */
[----:B------:R-:W-:Y:S01]  /*174e0*/  ISETP.GT.AND P6, PT, R0, 0xf0, P2 ;  /* 0x000000f00000780c */ /* 0x000fe200017c4270 */
[-C--:B0-----:R-:W-:Y:S01]  /*174f0*/  FMUL R11, R23, R2.reuse ;  /* 0x00000002170b7220 */ /* 0x081fe20000400000 */
[----:B------:R-:W-:-:S04]  /*17500*/  FMUL R12, R22, R2 ;  /* 0x00000002160c7220 */ /* 0x000fc80000400000 */
[----:B------:R-:W-:Y:S02]  /*17510*/  F2FP.BF16.F32.PACK_AB R11, RZ, R11 ;  /* 0x0000000bff0b723e */ /* 0x000fe400000010ff */
[----:B------:R-:W-:Y:S02]  /*17520*/  F2FP.BF16.F32.PACK_AB R12, RZ, R12 ;  /* 0x0000000cff0c723e */ /* 0x000fe400000010ff */
[C---:B------:R-:W-:Y:S02]  /*17530*/  ISETP.GT.AND P5, PT, R0.reuse, 0xf8, P3 ;  /* 0x000000f80000780c */ /* 0x040fe40001fa4270 */
[----:B------:R-:W-:Y:S01]  /*17540*/  ISETP.GT.AND P3, PT, R0, 0xf9, P3 ;  /* 0x000000f90000780c */ /* 0x000fe20001f64270 */
[----:B------:R-:W-:Y:S01]  /*17550*/  @P6 STG.E.U16 desc[UR36][R6.64+0x1e0], R11 ;  /* 0x0001e00b06006986 */ /* 0x000fe2000c101524 */
[----:B------:R-:W-:-:S03]  /*17560*/  FMUL R10, R21, R2 ;  /* 0x00000002150a7220 */ /* 0x000fc60000400000 */
[----:B------:R0:W-:Y:S01]  /*17570*/  @P4 STG.E.U16 desc[UR36][R6.64+0x1e2], R12 ;  /* 0x0001e20c06004986 */ /* 0x0001e2000c101524 */
[----:B------:R-:W-:Y:S01]  /*17580*/  ISETP.GT.AND P4, PT, R0, 0xf8, P2 ;  /* 0x000000f80000780c */ /* 0x000fe20001784270 */
[-C--:B------:R-:W-:Y:S01]  /*17590*/  FMUL R9, R20, R2.reuse ;  /* 0x0000000214097220 */ /* 0x080fe20000400000 */
[-C--:B------:R-:W-:Y:S01]  /*175a0*/  FMUL R8, R18, R2.reuse ;  /* 0x0000000212087220 */ /* 0x080fe20000400000 */
[----:B------:R-:W-:Y:S01]  /*175b0*/  FMUL R3, R19, R2 ;  /* 0x0000000213037220 */ /* 0x000fe20000400000 */
[----:B------:R-:W-:Y:S02]  /*175c0*/  F2FP.BF16.F32.PACK_AB R10, RZ, R10 ;  /* 0x0000000aff0a723e */ /* 0x000fe400000010ff */
[----:B------:R-:W-:Y:S02]  /*175d0*/  ISETP.GT.AND P2, PT, R0, 0xf9, P2 ;  /* 0x000000f90000780c */ /* 0x000fe40001744270 */
[----:B------:R-:W-:Y:S02]  /*175e0*/  F2FP.BF16.F32.PACK_AB R9, RZ, R9 ;  /* 0x00000009ff09723e */ /* 0x000fe400000010ff */
[----:B------:R-:W-:-:S02]  /*175f0*/  F2FP.BF16.F32.PACK_AB R8, RZ, R8 ;  /* 0x00000008ff08723e */ /* 0x000fc400000010ff */
[----:B------:R-:W-:Y:S01]  /*17600*/  F2FP.BF16.F32.PACK_AB R3, RZ, R3 ;  /* 0x00000003ff03723e */ /* 0x000fe200000010ff */
[----:B------:R-:W-:Y:S01]  /*17610*/  @P5 STG.E.U16 desc[UR36][R4.64+0x1f0], R10 ;  /* 0x0001f00a04005986 */ /* 0x000fe2000c101524 */
[----:B0-----:R-:W-:Y:S01]  /*17620*/  PRMT R12, R8, 0x7610, R12 ;  /* 0x00007610080c7816 */ /* 0x001fe2000000000c */
[----:B------:R-:W-:Y:S01]  /*17630*/  @P4 IMAD.MOV.U32 R8, RZ, RZ, R6 ;  /* 0x000000ffff084224 */ /* 0x000fe200078e0006 */
[----:B------:R-:W-:Y:S01]  /*17640*/  PRMT R11, R3, 0x7610, R11 ;  /* 0x00007610030b7816 */ /* 0x000fe2000000000b */
[----:B------:R0:W-:Y:S01]  /*17650*/  @P3 STG.E.U16 desc[UR36][R4.64+0x1f2], R9 ;  /* 0x0001f20904003986 */ /* 0x0001e2000c101524 */
[----:B------:R-:W-:Y:S02]  /*17660*/  USHF.L.U32 UR12, UR8, 0x8, URZ ;  /* 0x00000008080c7899 */ /* 0x000fe4000800063f */
[----:B------:R-:W-:Y:S01]  /*17670*/  USHF.L.U64.HI UR11, UR8, 0x8, UR9 ;  /* 0x00000008080b7899 */ /* 0x000fe20008010209 */
[----:B0-----:R-:W-:-:S03]  /*17680*/  @P4 IMAD.MOV.U32 R9, RZ, RZ, R7 ;  /* 0x000000ffff094224 */ /* 0x001fc600078e0007 */
[----:B------:R-:W-:Y:S02]  /*17690*/  IMAD.U32 R3, RZ, RZ, UR12 ;  /* 0x0000000cff037e24 */ /* 0x000fe4000f8e00ff */
[----:B------:R0:W-:Y:S01]  /*176a0*/  @P4 STG.E.U16 desc[UR36][R8.64+0x1f0], R11 ;  /* 0x0001f00b08004986 */ /* 0x0001e2000c101524 */
[C---:B------:R-:W-:Y:S02]  /*176b0*/  ISETP.GT.AND P3, PT, R0.reuse, RZ, P1 ;  /* 0x000000ff0000720c */ /* 0x040fe40000f64270 */
[----:B------:R-:W-:Y:S01]  /*176c0*/  ISETP.GT.AND P4, PT, R0, 0x1, P1 ;  /* 0x000000010000780c */ /* 0x000fe20000f84270 */
[-C--:B------:R-:W-:Y:S01]  /*176d0*/  FMUL R24, R24, R2.reuse ;  /* 0x0000000218187220 */ /* 0x080fe20000400000 */
[----:B------:R-:W-:Y:S01]  /*176e0*/  FMUL R25, R25, R2 ;  /* 0x0000000219197220 */ /* 0x000fe20000400000 */
[----:B0-----:R-:W-:Y:S01]  /*176f0*/  @P2 MOV R8, R6 ;  /* 0x0000000600082202 */ /* 0x001fe20000000f00 */
[----:B------:R-:W-:Y:S02]  /*17700*/  @P2 IMAD.MOV.U32 R9, RZ, RZ, R7 ;  /* 0x000000ffff092224 */ /* 0x000fe400078e0007 */
[----:B------:R-:W-:-:S03]  /*17710*/  IMAD.U32 R7, RZ, RZ, UR11 ;  /* 0x0000000bff077e24 */ /* 0x000fc6000f8e00ff */
[----:B------:R0:W-:Y:S01]  /*17720*/  @P2 STG.E.U16 desc[UR36][R8.64+0x1f2], R12 ;  /* 0x0001f20c08002986 */ /* 0x0001e2000c101524 */
[C---:B------:R-:W-:Y:S02]  /*17730*/  IADD3 R6, P2, P6, R4.reuse, UR5, R3 ;  /* 0x0000000504067c10 */ /* 0x040fe4000fe5e003 */
[----:B------:R-:W-:Y:S02]  /*17740*/  IADD3 R4, P5, R4, UR12, RZ ;  /* 0x0000000c04047c10 */ /* 0x000fe4000ffbe0ff */
[C---:B------:R-:W-:Y:S02]  /*17750*/  IADD3.X R7, R5.reuse, UR4, R7, P2, P6 ;  /* 0x0000000405077c10 */ /* 0x040fe400097ec407 */
[----:B------:R-:W-:Y:S02]  /*17760*/  F2FP.BF16.F32.PACK_AB R24, RZ, R24 ;  /* 0x00000018ff18723e */ /* 0x000fe400000010ff */
[----:B------:R-:W-:Y:S02]  /*17770*/  IADD3.X R5, R5, UR11, RZ, P5, !PT ;  /* 0x0000000b05057c10 */ /* 0x000fe4000affe4ff */
[----:B------:R-:W-:-:S02]  /*17780*/  F2FP.BF16.F32.PACK_AB R25, RZ, R25 ;  /* 0x00000019ff19723e */ /* 0x000fc400000010ff */
[C---:B------:R-:W-:Y:S01]  /*17790*/  ISETP.GT.AND P2, PT, R0.reuse, RZ, P0 ;  /* 0x000000ff0000720c */ /* 0x040fe20000744270 */
[----:B------:R-:W-:Y:S01]  /*177a0*/  @P3 STG.E.U16 desc[UR36][R4.64], R24 ;  /* 0x0000001804003986 */ /* 0x000fe2000c101524 */
[----:B------:R-:W-:Y:S01]  /*177b0*/  ISETP.GT.AND P3, PT, R0, 0x1, P0 ;  /* 0x000000010000780c */ /* 0x000fe20000764270 */
[-C--:B------:R-:W-:Y:S02]  /*177c0*/  FMUL R26, R26, R2.reuse ;  /* 0x000000021a1a7220 */ /* 0x080fe40000400000 */
[----:B------:R-:W-:Y:S01]  /*177d0*/  @P4 STG.E.U16 desc[UR36][R4.64+0x2], R25 ;  /* 0x0000021904004986 */ /* 0x000fe2000c101524 */
[----:B------:R-:W-:Y:S01]  /*177e0*/  ISETP.GT.AND P4, PT, R0, 0x8, P1 ;  /* 0x000000080000780c */ /* 0x000fe20000f84270 */
[-C--:B------:R-:W-:Y:S01]  /*177f0*/  FMUL R27, R27, R2.reuse ;  /* 0x000000021b1b7220 */ /* 0x080fe20000400000 */
[----:B0-----:R-:W-:Y:S01]  /*17800*/  IADD3 R8, P5, R4, UR5, RZ ;  /* 0x0000000504087c10 */ /* 0x001fe2000ffbe0ff */
[----:B------:R-:W-:Y:S01]  /*17810*/  FMUL R28, R28, R2 ;  /* 0x000000021c1c7220 */ /* 0x000fe20000400000 */
[----:B------:R-:W-:-:S02]  /*17820*/  F2FP.BF16.F32.PACK_AB R26, RZ, R26 ;  /* 0x0000001aff1a723e */ /* 0x000fc400000010ff */
[----:B------:R-:W-:Y:S02]  /*17830*/  IADD3.X R9, R5, UR4, RZ, P5, !PT ;  /* 0x0000000405097c10 */ /* 0x000fe4000affe4ff */
[----:B------:R-:W-:Y:S02]  /*17840*/  F2FP.BF16.F32.PACK_AB R27, RZ, R27 ;  /* 0x0000001bff1b723e */ /* 0x000fe400000010ff */
[----:B------:R-:W-:Y:S01]  /*17850*/  F2FP.BF16.F32.PACK_AB R28, RZ, R28 ;  /* 0x0000001cff1c723e */ /* 0x000fe200000010ff */
[----:B------:R-:W-:Y:S01]  /*17860*/  @P2 STG.E.U16 desc[UR36][R8.64], R26 ;  /* 0x0000001a08002986 */ /* 0x000fe2000c101524 */
[C---:B------:R-:W-:Y:S02]  /*17870*/  ISETP.GT.AND P5, PT, R0.reuse, 0x9, P1 ;  /* 0x000000090000780c */ /* 0x040fe40000fa4270 */
[C---:B------:R-:W-:Y:S01]  /*17880*/  ISETP.GT.AND P2, PT, R0.reuse, 0x8, P0 ;  /* 0x000000080000780c */ /* 0x040fe20000744270 */
[----:B------:R-:W-:Y:S01]  /*17890*/  @P3 STG.E.U16 desc[UR36][R8.64+0x2], R27 ;  /* 0x0000021b08003986 */ /* 0x000fe2000c101524 */
[-C--:B------:R-:W-:Y:S01]  /*178a0*/  FMUL R29, R29, R2.reuse ;  /* 0x000000021d1d7220 */ /* 0x080fe20000400000 */
[----:B------:R-:W-:Y:S01]  /*178b0*/  ISETP.GT.AND P3, PT, R0, 0x9, P0 ;  /* 0x000000090000780c */ /* 0x000fe20000764270 */
[-C--:B------:R-:W-:Y:S01]  /*178c0*/  FMUL R30, R30, R2.reuse ;  /* 0x000000021e1e7220 */ /* 0x080fe20000400000 */
[----:B------:R-:W-:Y:S01]  /*178d0*/  @P4 STG.E.U16 desc[UR36][R4.64+0x10], R28 ;  /* 0x0000101c04004986 */ /* 0x000fe2000c101524 */
[----:B------:R-:W-:Y:S01]  /*178e0*/  ISETP.GT.AND P4, PT, R0, 0x10, P1 ;  /* 0x000000100000780c */ /* 0x000fe20000f84270 */
[-C--:B------:R-:W-:Y:S01]  /*178f0*/  FMUL R31, R31, R2.reuse ;  /* 0x000000021f1f7220 */ /* 0x080fe20000400000 */
[----:B------:R-:W-:Y:S01]  /*17900*/  IADD3 R10, P6, R4, UR5, RZ ;  /* 0x00000005040a7c10 */ /* 0x000fe2000ffde0ff */
[----:B------:R-:W-:Y:S01]  /*17910*/  FMUL R32, R32, R2 ;  /* 0x0000000220207220 */ /* 0x000fe20000400000 */
[----:B------:R-:W-:-:S02]  /*17920*/  F2FP.BF16.F32.PACK_AB R29, RZ, R29 ;  /* 0x0000001dff1d723e */ /* 0x000fc400000010ff */
[----:B------:R-:W-:Y:S02]  /*17930*/  F2FP.BF16.F32.PACK_AB R30, RZ, R30 ;  /* 0x0000001eff1e723e */ /* 0x000fe400000010ff */
[----:B------:R-:W-:Y:S02]  /*17940*/  IADD3.X R11, R5, UR4, RZ, P6, !PT ;  /* 0x00000004050b7c10 */ /* 0x000fe4000b7fe4ff */
[----:B------:R-:W-:Y:S01]  /*17950*/  F2FP.BF16.F32.PACK_AB R31, RZ, R31 ;  /* 0x0000001fff1f723e */ /* 0x000fe200000010ff */
[----:B------:R-:W-:Y:S01]  /*17960*/  @P5 STG.E.U16 desc[UR36][R4.64+0x12], R29 ;  /* 0x0000121d04005986 */ /* 0x000fe2000c101524 */
[----:B------:R-:W-:Y:S02]  /*17970*/  F2FP.BF16.F32.PACK_AB R32, RZ, R32 ;  /* 0x00000020ff20723e */ /* 0x000fe400000010ff */
[C---:B------:R-:W-:Y:S01]  /*17980*/  ISETP.GT.AND P5, PT, R0.reuse, 0x11, P1 ;  /* 0x000000110000780c */ /* 0x040fe20000fa4270 */
[----:B------:R-:W-:Y:S01]  /*17990*/  @P2 STG.E.U16 desc[UR36][R10.64+0x10], R30 ;  /* 0x0000101e0a002986 */ /* 0x000fe2000c101524 */
[----:B------:R-:W-:Y:S01]  /*179a0*/  ISETP.GT.AND P2, PT, R0, 0x10, P0 ;  /* 0x000000100000780c */ /* 0x000fe20000744270 */
[----:B------:R-:W-:-:S02]  /*179b0*/  FMUL R33, R33, R2 ;  /* 0x0000000221217220 */ /* 0x000fc40000400000 */
[----:B------:R-:W-:Y:S01]  /*179c0*/  @P3 STG.E.U16 desc[UR36][R6.64+0x12], R31 ;  /* 0x0000121f06003986 */ /* 0x000fe2000c101524 */
[----:B------:R-:W-:Y:S01]  /*179d0*/  ISETP.GT.AND P3, PT, R0, 0x11, P0 ;  /* 0x000000110000780c */ /* 0x000fe20000764270 */
[-C--:B------:R-:W-:Y:S02]  /*179e0*/  FMUL R34, R34, R2.reuse ;  /* 0x0000000222227220 */ /* 0x080fe40000400000 */
[----:B------:R-:W-:Y:S01]  /*179f0*/  @P4 STG.E.U16 desc[UR36][R4.64+0x20], R32 ;  /* 0x0000202004004986 */ /* 0x000fe2000c101524 */
[----:B------:R-:W-:Y:S01]  /*17a00*/  ISETP.GT.AND P4, PT, R0, 0x18, P1 ;  /* 0x000000180000780c */ /* 0x000fe20000f84270 */
[-C--:B------:R-:W-:Y:S01]  /*17a10*/  FMUL R35, R35, R2.reuse ;  /* 0x0000000223237220 */ /* 0x080fe20000400000 */
[----:B------:R-:W-:Y:S01]  /*17a20*/  FMUL R36, R36, R2 ;  /* 0x0000000224247220 */ /* 0x000fe20000400000 */
[----:B------:R-:W-:Y:S02]  /*17a30*/  F2FP.BF16.F32.PACK_AB R33, RZ, R33 ;  /* 0x00000021ff21723e */ /* 0x000fe400000010ff */
[----:B------:R-:W-:-:S02]  /*17a40*/  F2FP.BF16.F32.PACK_AB R34, RZ, R34 ;  /* 0x00000022ff22723e */ /* 0x000fc400000010ff */
[----:B------:R-:W-:Y:S01]  /*17a50*/  F2FP.BF16.F32.PACK_AB R35, RZ, R35 ;  /* 0x00000023ff23723e */ /* 0x000fe200000010ff */
[----:B------:R-:W-:Y:S01]  /*17a60*/  @P5 STG.E.U16 desc[UR36][R4.64+0x22], R33 ;  /* 0x0000222104005986 */ /* 0x000fe2000c101524 */
[----:B------:R-:W-:Y:S02]  /*17a70*/  F2FP.BF16.F32.PACK_AB R36, RZ, R36 ;  /* 0x00000024ff24723e */ /* 0x000fe400000010ff */
[C---:B------:R-:W-:Y:S01]  /*17a80*/  ISETP.GT.AND P5, PT, R0.reuse, 0x19, P1 ;  /* 0x000000190000780c */ /* 0x040fe20000fa4270 */
[----:B------:R-:W-:Y:S01]  /*17a90*/  @P2 STG.E.U16 desc[UR36][R6.64+0x20], R34 ;  /* 0x0000202206002986 */ /* 0x000fe2000c101524 */
[C---:B------:R-:W-:Y:S01]  /*17aa0*/  ISETP.GT.AND P2, PT, R0.reuse, 0x18, P0 ;  /* 0x000000180000780c */ /* 0x040fe20000744270 */
[-C--:B------:R-:W-:Y:S02]  /*17ab0*/  FMUL R37, R37, R2.reuse ;  /* 0x0000000225257220 */ /* 0x080fe40000400000 */
[----:B------:R-:W-:Y:S01]  /*17ac0*/  @P3 STG.E.U16 desc[UR36][R6.64+0x22], R35 ;  /* 0x0000222306003986 */ /* 0x000fe2000c101524 */
[----:B------:R-:W-:Y:S01]  /*17ad0*/  ISETP.GT.AND P3, PT, R0, 0x19, P0 ;  /* 0x000000190000780c */ /* 0x000fe20000764270 */
[----:B------:R-:W-:-:S02]  /*17ae0*/  FMUL R38, R38, R2 ;  /* 0x0000000226267220 */ /* 0x000fc40000400000 */
[----:B------:R-:W-:Y:S01]  /*17af0*/  @P4 STG.E.U16 desc[UR36][R4.64+0x30], R36 ;  /* 0x0000302404004986 */ /* 0x000fe2000c101524 */
[----:B------:R-:W-:Y:S01]  /*17b00*/  ISETP.GT.AND P4, PT, R0, 0x20, P1 ;  /* 0x000000200000780c */ /* 0x000fe20000f84270 */
[-C--:B------:R-:W-:Y:S01]  /*17b10*/  FMUL R39, R39, R2.reuse ;  /* 0x0000000227277220 */ /* 0x080fe20000400000 */
[----:B------:R-:W-:Y:S01]  /*17b20*/  FMUL R40, R40, R2 ;  /* 0x0000000228287220 */ /* 0x000fe20000400000 */
[----:B------:R-:W-:Y:S02]  /*17b30*/  F2FP.BF16.F32.PACK_AB R37, RZ, R37 ;  /* 0x00000025ff25723e */ /* 0x000fe400000010ff */
[----:B------:R-:W-:Y:S02]  /*17b40*/  F2FP.BF16.F32.PACK_AB R38, RZ, R38 ;  /* 0x00000026ff26723e */ /* 0x000fe400000010ff */
[----:B------:R-:W-:Y:S01]  /*17b50*/  F2FP.BF16.F32.PACK_AB R39, RZ, R39 ;  /* 0x00000027ff27723e */ /* 0x000fe200000010ff */
[----:B------:R-:W-:Y:S01]  /*17b60*/  @P5 STG.E.U16 desc[UR36][R4.64+0x32], R37 ;  /* 0x0000322504005986 */ /* 0x000fe2000c101524 */
[----:B------:R-:W-:-:S02]  /*17b70*/  F2FP.BF16.F32.PACK_AB R40, RZ, R40 ;  /* 0x00000028ff28723e */ /* 0x000fc400000010ff */
[C---:B------:R-:W-:Y:S01]  /*17b80*/  ISETP.GT.AND P5, PT, R0.reuse, 0x21, P1 ;  /* 0x000000210000780c */ /* 0x040fe20000fa4270 */
[----:B------:R-:W-:Y:S01]  /*17b90*/  @P2 STG.E.U16 desc[UR36][R6.64+0x30], R38 ;  /* 0x0000302606002986 */ /* 0x000fe2000c101524 */
[C---:B------:R-:W-:Y:S01]  /*17ba0*/  ISETP.GT.AND P2, PT, R0.reuse, 0x20, P0 ;  /* 0x000000200000780c */ /* 0x040fe20000744270 */
[-C--:B------:R-:W-:Y:S02]  /*17bb0*/  FMUL R41, R41, R2.reuse ;  /* 0x0000000229297220 */ /* 0x080fe40000400000 */
[----:B------:R-:W-:Y:S01]  /*17bc0*/  @P3 STG.E.U16 desc[UR36][R6.64+0x32], R39 ;  /* 0x0000322706003986 */ /* 0x000fe2000c101524 */
[----:B------:R-:W-:Y:S01]  /*17bd0*/  ISETP.GT.AND P3, PT, R0, 0x21, P0 ;  /* 0x000000210000780c */ /* 0x000fe20000764270 */
[-C--:B------:R-:W-:Y:S02]  /*17be0*/  FMUL R42, R42, R2.reuse ;  /* 0x000000022a2a7220 */ /* 0x080fe40000400000 */
[----:B------:R-:W-:Y:S01]  /*17bf0*/  @P4 STG.E.U16 desc[UR36][R4.64+0x40], R40 ;  /* 0x0000402804004986 */ /* 0x000fe2000c101524 */
[----:B------:R-:W-:Y:S01]  /*17c00*/  ISETP.GT.AND P4, PT, R0, 0x28, P1 ;  /* 0x000000280000780c */ /* 0x000fe20000f84270 */
[-C--:B------:R-:W-:Y:S01]  /*17c10*/  FMUL R43, R43, R2.reuse ;  /* 0x000000022b2b7220 */ /* 0x080fe20000400000 */
[----:B------:R-:W-:Y:S01]  /*17c20*/  FMUL R44, R44, R2 ;  /* 0x000000022c2c7220 */ /* 0x000fe20000400000 */
[----:B------:R-:W-:-:S02]  /*17c30*/  F2FP.BF16.F32.PACK_AB R41, RZ, R41 ;  /* 0x00000029ff29723e */ /* 0x000fc400000010ff */
[----:B------:R-:W-:Y:S02]  /*17c40*/  F2FP.BF16.F32.PACK_AB R42, RZ, R42 ;  /* 0x0000002aff2a723e */ /* 0x000fe400000010ff */
        /* <DEDUP_REMOVED lines=357> */
[----:B------:R-:W-:Y:S01]  /*192a0*/  ISETP.GT.AND P2, PT, R0, 0xd8, P0 ;  /* 0x000000d80000780c */ /* 0x000fe20000744270 */
[-C--:B------:R-:W-:Y:S02]  /*192b0*/  FMUL R133, R133, R2.reuse ;  /* 0x0000000285857220 */ /* 0x080fe40000400000 */
[----:B------:R-:W-:Y:S01]  /*192c0*/  @P3 STG.E.U16 desc[UR36][R6.64+0x1a2], R131 ;  /* 0x0001a28306003986 */ /* 0x000fe2000c101524 */
[----:B------:R-:W-:-:S03]  /*192d0*/  FMUL R134, R134, R2 ;  /* 0x0000000286867220 */ /* 0x000fc60000400000 */
[----:B------:R-:W-:Y:S01]  /*192e0*/  @P4 STG.E.U16 desc[UR36][R4.64+0x1b0], R132 ;  /* 0x0001b08404004986 */ /* 0x000fe2000c101524 */
[C---:B------:R-:W-:Y:S01]  /*192f0*/  ISETP.GT.AND P4, PT, R0.reuse, 0xd9, P0 ;  /* 0x000000d90000780c */ /* 0x040fe20000784270 */
[----:B------:R-:W-:Y:S01]  /*19300*/  FMUL R135, R135, R2 ;  /* 0x0000000287877220 */ /* 0x000fe20000400000 */
[----:B------:R-:W-:Y:S02]  /*19310*/  F2FP.BF16.F32.PACK_AB R133, RZ, R133 ;  /* 0x00000085ff85723e */ /* 0x000fe400000010ff */
[----:B------:R-:W-:Y:S02]  /*19320*/  F2FP.BF16.F32.PACK_AB R134, RZ, R134 ;  /* 0x00000086ff86723e */ /* 0x000fe400000010ff */
[----:B------:R-:W-:Y:S01]  /*19330*/  F2FP.BF16.F32.PACK_AB R135, RZ, R135 ;  /* 0x00000087ff87723e */ /* 0x000fe200000010ff */
[----:B------:R-:W-:Y:S01]  /*19340*/  @P5 STG.E.U16 desc[UR36][R4.64+0x1b2], R133 ;  /* 0x0001b28504005986 */ /* 0x000fe2000c101524 */
[----:B------:R-:W-:-:S03]  /*19350*/  ISETP.GT.AND P5, PT, R0, 0xe0, P1 ;  /* 0x000000e00000780c */ /* 0x000fc60000fa4270 */
[----:B------:R-:W-:Y:S01]  /*19360*/  @P2 STG.E.U16 desc[UR36][R6.64+0x1b0], R134 ;  /* 0x0001b08606002986 */ /* 0x000fe2000c101524 */
[----:B------:R-:W-:Y:S01]  /*19370*/  ISETP.GT.AND P2, PT, R0, 0xe1, P1 ;  /* 0x000000e10000780c */ /* 0x000fe20000f44270 */
[-C--:B------:R-:W-:Y:S01]  /*19380*/  FMUL R136, R136, R2.reuse ;  /* 0x0000000288887220 */ /* 0x080fe20000400000 */
[C---:B------:R-:W-:Y:S01]  /*19390*/  ISETP.GT.AND P3, PT, R0.reuse, 0xe0, P0 ;  /* 0x000000e00000780c */ /* 0x040fe20000764270 */
[----:B------:R-:W-:Y:S01]  /*193a0*/  @P4 STG.E.U16 desc[UR36][R6.64+0x1b2], R135 ;  /* 0x0001b28706004986 */ /* 0x000fe2000c101524 */
[-C--:B------:R-:W-:Y:S01]  /*193b0*/  FMUL R137, R137, R2.reuse ;  /* 0x0000000289897220 */ /* 0x080fe20000400000 */
[----:B------:R-:W-:Y:S01]  /*193c0*/  ISETP.GT.AND P4, PT, R0, 0xe1, P0 ;  /* 0x000000e10000780c */ /* 0x000fe20000784270 */
[-C--:B------:R-:W-:Y:S01]  /*193d0*/  FMUL R138, R138, R2.reuse ;  /* 0x000000028a8a7220 */ /* 0x080fe20000400000 */
[----:B------:R-:W-:Y:S01]  /*193e0*/  FMUL R139, R139, R2 ;  /* 0x000000028b8b7220 */ /* 0x000fe20000400000 */
[----:B------:R-:W-:Y:S02]  /*193f0*/  F2FP.BF16.F32.PACK_AB R136, RZ, R136 ;  /* 0x00000088ff88723e */ /* 0x000fe400000010ff */
[----:B------:R-:W-:-:S02]  /*19400*/  F2FP.BF16.F32.PACK_AB R137, RZ, R137 ;  /* 0x00000089ff89723e */ /* 0x000fc400000010ff */
[----:B------:R-:W-:Y:S02]  /*19410*/  F2FP.BF16.F32.PACK_AB R138, RZ, R138 ;  /* 0x0000008aff8a723e */ /* 0x000fe400000010ff */
[----:B------:R-:W-:Y:S01]  /*19420*/  F2FP.BF16.F32.PACK_AB R139, RZ, R139 ;  /* 0x0000008bff8b723e */ /* 0x000fe200000010ff */
[----:B------:R-:W-:Y:S01]  /*19430*/  @P5 STG.E.U16 desc[UR36][R4.64+0x1c0], R136 ;  /* 0x0001c08804005986 */ /* 0x000fe2000c101524 */
[----:B------:R-:W-:-:S03]  /*19440*/  ISETP.GT.AND P5, PT, R0, 0xe9, P1 ;  /* 0x000000e90000780c */ /* 0x000fc60000fa4270 */
[----:B------:R-:W-:Y:S01]  /*19450*/  @P2 STG.E.U16 desc[UR36][R4.64+0x1c2], R137 ;  /* 0x0001c28904002986 */ /* 0x000fe2000c101524 */
[C---:B------:R-:W-:Y:S02]  /*19460*/  ISETP.GT.AND P2, PT, R0.reuse, 0xe8, P1 ;  /* 0x000000e80000780c */ /* 0x040fe40000f44270 */
[C---:B------:R-:W-:Y:S01]  /*19470*/  ISETP.GT.AND P6, PT, R0.reuse, 0xe8, P0 ;  /* 0x000000e80000780c */ /* 0x040fe200007c4270 */
[----:B------:R-:W-:Y:S01]  /*19480*/  @P3 STG.E.U16 desc[UR36][R6.64+0x1c0], R138 ;  /* 0x0001c08a06003986 */ /* 0x000fe2000c101524 */
[----:B------:R-:W-:Y:S01]  /*19490*/  ISETP.GT.AND P3, PT, R0, 0xe9, P0 ;  /* 0x000000e90000780c */ /* 0x000fe20000764270 */
[-C--:B------:R-:W-:Y:S01]  /*194a0*/  FMUL R140, R140, R2.reuse ;  /* 0x000000028c8c7220 */ /* 0x080fe20000400000 */
[-C--:B------:R-:W-:Y:S01]  /*194b0*/  FMUL R141, R141, R2.reuse ;  /* 0x000000028d8d7220 */ /* 0x080fe20000400000 */
[----:B------:R-:W-:Y:S01]  /*194c0*/  @P4 STG.E.U16 desc[UR36][R6.64+0x1c2], R139 ;  /* 0x0001c28b06004986 */ /* 0x000fe2000c101524 */
[----:B------:R-:W-:Y:S01]  /*194d0*/  ISETP.GT.AND P4, PT, R0, 0xf0, P1 ;  /* 0x000000f00000780c */ /* 0x000fe20000f84270 */
[-C--:B------:R-:W-:Y:S01]  /*194e0*/  FMUL R142, R142, R2.reuse ;  /* 0x000000028e8e7220 */ /* 0x080fe20000400000 */
[-C--:B------:R-:W-:Y:S01]  /*194f0*/  FMUL R143, R143, R2.reuse ;  /* 0x000000028f8f7220 */ /* 0x080fe20000400000 */
[----:B------:R-:W-:Y:S01]  /*19500*/  FMUL R144, R144, R2 ;  /* 0x0000000290907220 */ /* 0x000fe20000400000 */
[----:B------:R-:W-:-:S02]  /*19510*/  F2FP.BF16.F32.PACK_AB R140, RZ, R140 ;  /* 0x0000008cff8c723e */ /* 0x000fc400000010ff */
[----:B------:R-:W-:Y:S02]  /*19520*/  F2FP.BF16.F32.PACK_AB R141, RZ, R141 ;  /* 0x0000008dff8d723e */ /* 0x000fe400000010ff */
[----:B------:R-:W-:Y:S02]  /*19530*/  F2FP.BF16.F32.PACK_AB R142, RZ, R142 ;  /* 0x0000008eff8e723e */ /* 0x000fe400000010ff */
[----:B------:R-:W-:Y:S02]  /*19540*/  F2FP.BF16.F32.PACK_AB R143, RZ, R143 ;  /* 0x0000008fff8f723e */ /* 0x000fe400000010ff */
[----:B------:R-:W-:Y:S01]  /*19550*/  F2FP.BF16.F32.PACK_AB R144, RZ, R144 ;  /* 0x00000090ff90723e */ /* 0x000fe200000010ff */
[----:B------:R-:W-:Y:S01]  /*19560*/  @P2 STG.E.U16 desc[UR36][R4.64+0x1d0], R140 ;  /* 0x0001d08c04002986 */ /* 0x000fe2000c101524 */
[----:B------:R-:W-:-:S03]  /*19570*/  ISETP.GT.AND P2, PT, R0, 0xf1, P1 ;  /* 0x000000f10000780c */ /* 0x000fc60000f44270 */
[----:B------:R-:W-:Y:S01]  /*19580*/  @P5 STG.E.U16 desc[UR36][R4.64+0x1d2], R141 ;  /* 0x0001d28d04005986 */ /* 0x000fe2000c101524 */
[----:B------:R-:W-:-:S03]  /*19590*/  ISETP.GT.AND P5, PT, R0, 0xf0, P0 ;  /* 0x000000f00000780c */ /* 0x000fc600007a4270 */
[----:B------:R-:W-:Y:S01]  /*195a0*/  @P6 STG.E.U16 desc[UR36][R6.64+0x1d0], R142 ;  /* 0x0001d08e06006986 */ /* 0x000fe2000c101524 */
[----:B------:R-:W-:-:S03]  /*195b0*/  FMUL R145, R145, R2 ;  /* 0x0000000291917220 */ /* 0x000fc60000400000 */
[----:B------:R-:W-:Y:S01]  /*195c0*/  @P3 STG.E.U16 desc[UR36][R6.64+0x1d2], R143 ;  /* 0x0001d28f06003986 */ /* 0x000fe2000c101524 */
[----:B------:R-:W-:-:S03]  /*195d0*/  ISETP.GT.AND P3, PT, R0, 0xf8, P1 ;  /* 0x000000f80000780c */ /* 0x000fc60000f64270 */
[----:B------:R-:W-:Y:S01]  /*195e0*/  @P4 STG.E.U16 desc[UR36][R4.64+0x1e0], R144 ;  /* 0x0001e09004004986 */ /* 0x000fe2000c101524 */
[----:B------:R-:W-:Y:S01]  /*195f0*/  ISETP.GT.AND P4, PT, R0, 0xf1, P0 ;  /* 0x000000f10000780c */ /* 0x000fe20000784270 */
[-C--:B------:R-:W-:Y:S01]  /*19600*/  FMUL R146, R146, R2.reuse ;  /* 0x0000000292927220 */ /* 0x080fe20000400000 */
[C---:B------:R-:W-:Y:S01]  /*19610*/  ISETP.GT.AND P1, PT, R0.reuse, 0xf9, P1 ;  /* 0x000000f90000780c */ /* 0x040fe20000f24270 */
[-C--:B------:R-:W-:Y:S01]  /*19620*/  FMUL R147, R147, R2.reuse ;  /* 0x0000000293937220 */ /* 0x080fe20000400000 */
[----:B------:R-:W-:Y:S01]  /*19630*/  ISETP.GT.AND P6, PT, R0, 0xf8, P0 ;  /* 0x000000f80000780c */ /* 0x000fe200007c4270 */
[-C--:B------:R-:W-:Y:S01]  /*19640*/  FMUL R148, R148, R2.reuse ;  /* 0x0000000294947220 */ /* 0x080fe20000400000 */
[----:B------:R-:W-:Y:S01]  /*19650*/  FMUL R149, R149, R2 ;  /* 0x0000000295957220 */ /* 0x000fe20000400000 */
[----:B------:R-:W-:Y:S02]  /*19660*/  F2FP.BF16.F32.PACK_AB R145, RZ, R145 ;  /* 0x00000091ff91723e */ /* 0x000fe400000010ff */
[----:B------:R-:W-:-:S02]  /*19670*/  F2FP.BF16.F32.PACK_AB R146, RZ, R146 ;  /* 0x00000092ff92723e */ /* 0x000fc400000010ff */
[----:B------:R-:W-:Y:S02]  /*19680*/  ISETP.GT.AND P0, PT, R0, 0xf9, P0 ;  /* 0x000000f90000780c */ /* 0x000fe40000704270 */
[----:B------:R-:W-:Y:S01]  /*19690*/  F2FP.BF16.F32.PACK_AB R147, RZ, R147 ;  /* 0x00000093ff93723e */ /* 0x000fe200000010ff */
[----:B------:R-:W-:Y:S01]  /*196a0*/  FMUL R150, R150, R2 ;  /* 0x0000000296967220 */ /* 0x000fe20000400000 */
[----:B------:R-:W-:Y:S02]  /*196b0*/  F2FP.BF16.F32.PACK_AB R148, RZ, R148 ;  /* 0x00000094ff94723e */ /* 0x000fe400000010ff */
[----:B------:R-:W-:Y:S01]  /*196c0*/  F2FP.BF16.F32.PACK_AB R149, RZ, R149 ;  /* 0x00000095ff95723e */ /* 0x000fe200000010ff */
[----:B------:R-:W-:Y:S01]  /*196d0*/  FMUL R151, R151, R2 ;  /* 0x0000000297977220 */ /* 0x000fe20000400000 */
[----:B------:R-:W-:Y:S01]  /*196e0*/  @P2 STG.E.U16 desc[UR36][R4.64+0x1e2], R145 ;  /* 0x0001e29104002986 */ /* 0x000fe2000c101524 */
[----:B------:R-:W-:-:S03]  /*196f0*/  F2FP.BF16.F32.PACK_AB R150, RZ, R150 ;  /* 0x00000096ff96723e */ /* 0x000fc600000010ff */
[----:B------:R-:W-:Y:S01]  /*19700*/  @P5 STG.E.U16 desc[UR36][R6.64+0x1e0], R146 ;  /* 0x0001e09206005986 */ /* 0x000fe2000c101524 */
[----:B------:R-:W-:-:S03]  /*19710*/  F2FP.BF16.F32.PACK_AB R151, RZ, R151 ;  /* 0x00000097ff97723e */ /* 0x000fc600000010ff */
[----:B------:R-:W-:Y:S04]  /*19720*/  @P4 STG.E.U16 desc[UR36][R6.64+0x1e2], R147 ;  /* 0x0001e29306004986 */ /* 0x000fe8000c101524 */
[----:B------:R-:W-:Y:S04]  /*19730*/  @P3 STG.E.U16 desc[UR36][R4.64+0x1f0], R148 ;  /* 0x0001f09404003986 */ /* 0x000fe8000c101524 */
[----:B------:R0:W-:Y:S02]  /*19740*/  @P1 STG.E.U16 desc[UR36][R4.64+0x1f2], R149 ;  /* 0x0001f29504001986 */ /* 0x0001e4000c101524 */
[----:B0-----:R-:W-:Y:S01]  /*19750*/  @P6 IMAD.MOV.U32 R4, RZ, RZ, R6 ;  /* 0x000000ffff046224 */ /* 0x001fe200078e0006 */
[----:B------:R-:W-:-:S05]  /*19760*/  @P6 MOV R5, R7 ;  /* 0x0000000700056202 */ /* 0x000fca0000000f00 */
[----:B------:R0:W-:Y:S04]  /*19770*/  @P6 STG.E.U16 desc[UR36][R4.64+0x1f0], R150 ;  /* 0x0001f09604006986 */ /* 0x0001e8000c101524 */
[----:B------:R0:W-:Y:S02]  /*19780*/  @P0 STG.E.U16 desc[UR36][R6.64+0x1f2], R151 ;  /* 0x0001f29706000986 */ /* 0x0001e4000c101524 */
.L_x_536:
[----:B------:R-:W-:Y:S05]  /*19790*/  BSYNC B0 ;  /* 0x0000000000007941 */ /* 0x000fea0003800000 */
.L_x_28:
[----:B0-----:R-:W2:Y:S04]  /*197a0*/  LDL.LU R5, [R1+0x200] ;  /* 0x0002000001057983 */ /* 0x001ea80000300800 */
[----:B------:R-:W2:Y:S01]  /*197b0*/  LDL.LU R4, [R1+0x204] ;  /* 0x0002040001047983 */ /* 0x000ea20000300800 */
[----:B------:R-:W-:Y:S01]  /*197c0*/  ULDC UR4, c[0x0][0xc] ;  /* 0x0000030000047ab9 */ /* 0x000fe20000000800 */
[----:B------:R-:W-:Y:S01]  /*197d0*/  ULDC UR5, c[0x0][0x10] ;  /* 0x0000040000057ab9 */ /* 0x000fe20000000800 */
[----:B-----5:R-:W2:Y:S01]  /*197e0*/  LDC R3, c[0x0][0x14] ;  /* 0x00000500ff037b82 */ /* 0x020ea20000000800 */
[----:B------:R-:W-:Y:S01]  /*197f0*/  UIMAD.WIDE.U32 UR4, UR4, UR5, URZ ;  /* 0x00000005040472a5 */ /* 0x000fe2000f8e003f */
[----:B----4-:R-:W-:Y:S01]  /*19800*/  PRMT R0, RZ, 0x7610, R0 ;  /* 0x00007610ff007816 */ /* 0x010fe20000000000 */
[----:B------:R-:W-:Y:S01]  /*19810*/  UMOV UR42, 0xffffffff ;  /* 0xffffffff002a7882 */ /* 0x000fe20000000000 */
[----:B------:R-:W-:-:S03]  /*19820*/  UMOV UR43, 0xffffffff ;  /* 0xffffffff002b7882 */ /* 0x000fc60000000000 */
[----:B--2---:R-:W-:-:S04]  /*19830*/  IMAD.WIDE.U32 R4, R3, UR4, R4 ;  /* 0x0000000403047c25 */ /* 0x004fc8000f8e0004 */
[----:B------:R-:W-:Y:S01]  /*19840*/  IMAD R3, R3, UR5, RZ ;  /* 0x0000000503037c24 */ /* 0x000fe2000f8e02ff */
[----:B------:R-:W-:Y:S01]  /*19850*/  ULDC.64 UR4, c[0x0][0x650] ;  /* 0x0001940000047ab9 */ /* 0x000fe20000000a00 */
[----:B------:R-:W-:Y:S01]  /*19860*/  IMAD.MOV.U32 R7, RZ, RZ, R4 ;  /* 0x000000ffff077224 */ /* 0x000fe200078e0004 */
[----:B------:R-:W-:Y:S01]  /*19870*/  ISETP.GE.U32.AND P0, PT, R4, UR4, PT ;  /* 0x0000000404007c0c */ /* 0x000fe2000bf06070 */
[----:B------:R-:W-:-:S05]  /*19880*/  IMAD.IADD R6, R5, 0x1, R3 ;  /* 0x0000000105067824 */ /* 0x000fca00078e0203 */
[----:B------:R0:W-:Y:S01]  /*19890*/  STL [R1+0x200], R6 ;  /* 0x0002000601007387 */ /* 0x0001e20000100800 */
[----:B------:R-:W-:-:S03]  /*198a0*/  ISETP.GE.U32.AND.EX P0, PT, R6, UR5, PT, P0 ;  /* 0x0000000506007c0c */ /* 0x000fc6000bf06100 */
[----:B------:R0:W-:Y:S10]  /*198b0*/  STL [R1+0x204], R7 ;  /* 0x0002040701007387 */ /* 0x0001f40000100800 */
[----:B0-----:R-:W-:Y:S05]  /*198c0*/  @P0 BRA `(.L_x_537) ;  /* 0x0000000400880947 */ /* 0x001fea0003800000 */
[----:B------:R-:W0:Y:S01]  /*198d0*/  S2UR UR6, SR_CTAID.X ;  /* 0x00000000000679c3 */ /* 0x000e220000002500 */
[----:B------:R-:W-:Y:S01]  /*198e0*/  ULDC.64 UR12, c[0x0][0x628] ;  /* 0x00018a00000c7ab9 */ /* 0x000fe20000000a00 */
[----:B------:R-:W-:Y:S01]  /*198f0*/  ULDC UR4, c[0x0][0x150] ;  /* 0x0000540000047ab9 */ /* 0x000fe20000000800 */
[----:B------:R-:W-:Y:S01]  /*19900*/  ISETP.NE.U32.AND P0, PT, RZ, UR12, PT ;  /* 0x0000000cff007c0c */ /* 0x000fe2000bf05070 */
[----:B------:R-:W-:Y:S01]  /*19910*/  ULDC UR15, c[0x0][0x630] ;  /* 0x00018c00000f7ab9 */ /* 0x000fe20000000800 */
[C---:B------:R-:W-:Y:S01]  /*19920*/  R2UR UR16, R7.reuse ;  /* 0x00000000071072ca */ /* 0x040fe200000e0000 */
[----:B------:R-:W-:Y:S01]  /*19930*/  ULDC UR19, c[0x0][0x154] ;  /* 0x0000550000137ab9 */ /* 0x000fe20000000800 */
[----:B------:R-:W-:Y:S01]  /*19940*/  ISETP.NE.AND.EX P0, PT, RZ, UR13, PT, P0 ;  /* 0x0000000dff007c0c */ /* 0x000fe2000bf05300 */
[----:B------:R-:W2:Y:S01]  /*19950*/  S2UR UR18, SR_CTAID.Y ;  /* 0x00000000001279c3 */ /* 0x000ea20000002600 */
[----:B------:R-:W-:Y:S02]  /*19960*/  R2UR UR17, R6 ;  /* 0x00000000061172ca */ /* 0x000fe400000e0000 */
[----:B------:R-:W-:-:S02]  /*19970*/  R2UR UR10, R7 ;  /* 0x00000000070a72ca */ /* 0x000fc400000e0000 */
[----:B------:R-:W-:Y:S02]  /*19980*/  R2UR UR11, R6 ;  /* 0x00000000060b72ca */ /* 0x000fe400000e0000 */
[----:B0-----:R-:W-:-:S05]  /*19990*/  I2FP.F32.U32 R0, UR6 ;  /* 0x0000000600007c45 */ /* 0x001fca0008201000 */
[----:B------:R-:W-:-:S04]  /*199a0*/  FMUL R0, R0, UR4 ;  /* 0x0000000400007c20 */ /* 0x000fc80008400000 */
[----:B------:R0:W4:Y:S01]  /*199b0*/  F2I.U32.TRUNC.NTZ R3, R0 ;  /* 0x0000000000037305 */ /* 0x000122000020f000 */
[----:B--2---:R-:W-:Y:S05]  /*199c0*/  @!P0 BRA `(.L_x_538) ;  /* 0x0000000000308947 */ /* 0x004fea0003800000 */
        /* <DEDUP_REMOVED lines=12> */
.L_x_538:
[----:B------:R-:W-:Y:S01]  /*19a90*/  USHF.R.U64 UR43, UR10, UR15, UR11 ;  /* 0x0000000f0a2b7299 */ /* 0x000fe2000800120b */
[----:B0-----:R-:W-:Y:S01]  /*19aa0*/  I2FP.F32.U32 R0, UR18 ;  /* 0x0000001200007c45 */ /* 0x001fe20008201000 */
[----:B------:R-:W-:Y:S02]  /*19ab0*/  USHF.R.U32.HI UR4, URZ, UR15, UR11 ;  /* 0x0000000f3f047299 */ /* 0x000fe4000801160b */
        /* <DEDUP_REMOVED lines=8> */
[----:B------:R-:W-:Y:S01]  /*19b40*/  UIMAD.WIDE.U32 UR8, UR10, UR12, UR8 ;  /* 0x0000000c0a0872a5 */ /* 0x000fe2000f8e0008 */
[----:B----4-:R-:W-:Y:S01]  /*19b50*/  R2UR UR12, R3 ;  /* 0x00000000030c72ca */ /* 0x010fe200000e0000 */
[----:B------:R-:W-:Y:S01]  /*19b60*/  UIMAD UR10, UR10, UR13, UR4 ;  /* 0x0000000d0a0a72a4 */ /* 0x000fe2000f8e0204 */
[----:B------:R-:W-:Y:S01]  /*19b70*/  ULDC UR11, c[0x0][0x618] ;  /* 0x00018600000b7ab9 */ /* 0x000fe20000000800 */
[----:B------:R-:W-:Y:S02]  /*19b80*/  ULDC UR21, c[0x0][0x658] ;  /* 0x0001960000157ab9 */ /* 0x000fe40000000800 */
[----:B------:R-:W-:Y:S01]  /*19b90*/  UIADD3 UR9, UR9, UR10, URZ ;  /* 0x0000000a09097290 */ /* 0x000fe2000fffe03f */
[----:B------:R-:W-:Y:S01]  /*19ba0*/  UMOV UR15, 0xffffffff ;  /* 0xffffffff000f7882 */ /* 0x000fe20000000000 */
[----:B------:R-:W-:Y:S01]  /*19bb0*/  ULDC.64 UR4, c[0x0][0x640] ;  /* 0x0001900000047ab9 */ /* 0x000fe20000000a00 */
[----:B------:R-:W-:Y:S01]  /*19bc0*/  USHF.L.U32 UR15, UR15, UR21, URZ ;  /* 0x000000150f0f7299 */ /* 0x000fe2000800063f */
[----:B------:R-:W-:Y:S01]  /*19bd0*/  ISETP.NE.U32.AND P0, PT, RZ, UR4, PT ;  /* 0x00000004ff007c0c */ /* 0x000fe2000bf05070 */
[----:B------:R-:W-:-:S02]  /*19be0*/  USHF.R.U64 UR16, UR8, UR11, UR9 ;  /* 0x0000000b08107299 */ /* 0x000fc40008001209 */
[----:B------:R-:W-:Y:S01]  /*19bf0*/  USHF.R.U32.HI UR8, URZ, UR11, UR9 ;  /* 0x0000000b3f087299 */ /* 0x000fe20008011609 */
[----:B0-----:R-:W-:Y:S01]  /*19c00*/  R2UR UR14, R0 ;  /* 0x00000000000e72ca */ /* 0x001fe200000e0000 */
[----:B------:R-:W-:Y:S01]  /*19c10*/  ULDC UR17, c[0x0][0x608] ;  /* 0x0001820000117ab9 */ /* 0x000fe20000000800 */
[----:B------:R-:W-:Y:S01]  /*19c20*/  ULOP3.LUT UR41, URZ, UR15, URZ, 0x33, !UPT ;  /* 0x0000000f3f297292 */ /* 0x000fe2000f8e333f */
[----:B------:R-:W-:Y:S01]  /*19c30*/  ISETP.NE.AND.EX P0, PT, RZ, UR5, PT, P0 ;  /* 0x00000005ff007c0c */ /* 0x000fe2000bf05300 */
[----:B------:R-:W-:Y:S02]  /*19c40*/  USHF.R.U64 UR15, UR16, UR17, UR8 ;  /* 0x00000011100f7299 */ /* 0x000fe40008001208 */
[----:B------:R-:W-:Y:S02]  /*19c50*/  USHF.R.U32.HI UR8, URZ, UR17, UR8 ;  /* 0x000000113f087299 */ /* 0x000fe40008011608 */
[----:B------:R-:W-:Y:S02]  /*19c60*/  UIADD3 UR12, -UR12, URZ, URZ ;  /* 0x0000003f0c0c7290 */ /* 0x000fe4000fffe13f */
[----:B------:R-:W-:Y:S01]  /*19c70*/  USHF.R.U64 UR17, UR15, UR21, UR8 ;  /* 0x000000150f117299 */ /* 0x000fe20008001208 */
[----:B------:R-:W-:Y:S01]  /*19c80*/  UMOV UR19, 0x1 ;  /* 0x0000000100137882 */ /* 0x000fe20000000000 */
[----:B------:R-:W-:Y:S01]  /*19c90*/  ULDC UR13, c[0x0][0x144] ;  /* 0x00005100000d7ab9 */ /* 0x000fe20000000800 */
[----:B------:R-:W-:Y:S01]  /*19ca0*/  ULDC UR7, c[0x0][0x600] ;  /* 0x0001800000077ab9 */ /* 0x000fe20000000800 */
[----:B------:R-:W-:-:S02]  /*19cb0*/  USHF.L.U32 UR24, UR19, UR21, URZ ;  /* 0x0000001513187299 */ /* 0x000fc4000800063f */
[----:B------:R-:W-:Y:S02]  /*19cc0*/  USHF.R.U32.HI UR8, URZ, UR21, UR8 ;  /* 0x000000153f087299 */ /* 0x000fe40008011608 */
[----:B------:R-:W-:Y:S02]  /*19cd0*/  UIMAD UR21, UR13, UR12, UR6 ;  /* 0x0000000c0d1572a4 */ /* 0x000fe4000f8e0206 */
[----:B------:R-:W-:Y:S02]  /*19ce0*/  UIADD3 UR20, UR7, -0x1, URZ ;  /* 0xffffffff07147890 */ /* 0x000fe4000fffe03f */
[----:B------:R-:W-:Y:S01]  /*19cf0*/  UIADD3 UR19, -UR14, URZ, URZ ;  /* 0x0000003f0e137290 */ /* 0x000fe2000fffe13f */
        /* <DEDUP_REMOVED lines=17> */
.L_x_539:
[----:B------:R-:W-:Y:S01]  /*19e10*/  UISETP.NE.AND UP0, UPT, UR45, URZ, UPT ;  /* 0x0000003f2d00728c */ /* 0x000fe2000bf05270 */
[----:B------:R-:W-:Y:S01]  /*19e20*/  IMAD.MOV.U32 R0, RZ, RZ, 0x1 ;  /* 0x00000001ff007424 */ /* 0x000fe200078e00ff */
[----:B------:R-:W-:Y:S02]  /*19e30*/  USHF.R.U64 UR4, UR6, UR22, UR8 ;  /* 0x0000001606047299 */ /* 0x000fe40008001208 */
[----:B------:R-:W-:Y:S02]  /*19e40*/  ULOP3.LUT UR41, UR15, UR41, URZ, 0xc0, !UPT ;  /* 0x000000290f297292 */ /* 0x000fe4000f8ec03f */
[----:B------:R-:W-:Y:S02]  /*19e50*/  UIADD3 UR5, -UR4, URZ, URZ ;  /* 0x0000003f04057290 */ /* 0x000fe4000fffe13f */
[----:B------:R-:W-:Y:S02]  /*19e60*/  UIMAD UR41, UR24, UR4, UR41 ;  /* 0x00000004182972a4 */ /* 0x000fe4000f8e0229 */
[----:B------:R-:W-:-:S02]  /*19e70*/  ULOP3.LUT UR16, UR16, UR20, URZ, 0xc0, !UPT ;  /* 0x0000001410107292 */ /* 0x000fc4000f8ec03f */
[----:B------:R-:W-:Y:S02]  /*19e80*/  @UP0 UIMAD UR21, UR25, UR19, UR18 ;  /* 0x00000013191502a4 */ /* 0x000fe4000f8e0212 */
[----:B------:R-:W-:-:S03]  /*19e90*/  UIMAD UR4, UR5, UR23, UR17 ;  /* 0x00000017050472a4 */ /* 0x000fc6000f8e0211 */
[----:B------:R-:W-:Y:S01]  /*19ea0*/  ULDC UR5, c[0x0][0x610] ;  /* 0x0001840000057ab9 */ /* 0x000fe20000000800 */
[----:B------:R-:W-:Y:S02]  /*19eb0*/  UIMAD UR4, UR4, UR7, UR16 ;  /* 0x00000007040472a4 */ /* 0x000fe4000f8e0210 */
[----:B------:R-:W-:-:S04]  /*19ec0*/  UIMAD UR41, UR41, UR5, UR21 ;  /* 0x00000005292972a4 */ /* 0x000fc8000f8e0215 */
[----:B------:R-:W-:Y:S02]  /*19ed0*/  USEL UR42, UR4, UR41, !UP0 ;  /* 0x00000029042a7287 */ /* 0x000fe4000c000000 */
[----:B------:R-:W-:-:S12]  /*19ee0*/  USEL UR41, UR41, UR4, !UP0 ;  /* 0x0000000429297287 */ /* 0x000fd8000c000000 */
.L_x_537:
[----:B------:R-:W-:-:S13]  /*19ef0*/  LOP3.LUT P0, RZ, R0, 0xff, RZ, 0xc0, !PT ;  /* 0x000000ff00ff7812 */ /* 0x000fda000780c0ff */
[----:B------:R-:W-:Y:S05]  /*19f00*/  @P0 BRA `(.L_x_540) ;  /* 0xfffffe7000780947 */ /* 0x000fea000383ffff */
[----:B------:R-:W-:Y:S05]  /*19f10*/  EXIT ;  /* 0x000000000000794d */ /* 0x000fea0003800000 */
.L_x_3:
[----:B------:R-:W2:Y:S01]  /*19f20*/  LDL R5, [R1+0x204] ;  /* 0x0002040001057983 */ /* 0x000ea20000100800 */
[----:B------:R-:W-:-:S03]  /*19f30*/  ULDC.64 UR8, c[0x0][0x650] ;  /* 0x0001940000087ab9 */ /* 0x000fc60000000a00 */
[----:B------:R-:W3:Y:S01]  /*19f40*/  LDL R4, [R1+0x200] ;  /* 0x0002000001047983 */ /* 0x000ee20000100800 */
[----:B------:R-:W-:Y:S01]  /*19f50*/  PRMT R0, RZ, 0x7610, R0 ;  /* 0x00007610ff007816 */ /* 0x000fe20000000000 */
[----:B------:R-:W-:Y:S01]  /*19f60*/  IMAD.MOV.U32 R2, RZ, RZ, -0x1 ;  /* 0xffffffffff027424 */ /* 0x000fe200078e00ff */
[----:B------:R-:W-:Y:S01]  /*19f70*/  MOV R3, 0xffffffff ;  /* 0xffffffff00037802 */ /* 0x000fe20000000f00 */
[----:B------:R-:W-:Y:S01]  /*19f80*/  IMAD.MOV.U32 R9, RZ, RZ, -0x1 ;  /* 0xffffffffff097424 */ /* 0x000fe200078e00ff */
[----:B--2---:R-:W-:-:S04]  /*19f90*/  ISETP.GE.U32.AND P0, PT, R5, UR8, PT ;  /* 0x0000000805007c0c */ /* 0x004fc8000bf06070 */
[----:B---3--:R-:W-:-:S13]  /*19fa0*/  ISETP.GE.U32.AND.EX P0, PT, R4, UR9, PT, P0 ;  /* 0x0000000904007c0c */ /* 0x008fda000bf06100 */
[----:B------:R-:W-:Y:S05]  /*19fb0*/  @P0 BRA `(.L_x_541) ;  /* 0x00000004008c0947 */ /* 0x000fea0003800000 */
[----:B------:R-:W-:Y:S01]  /*19fc0*/  I2FP.F32.U32 R0, UR4 ;  /* 0x0000000400007c45 */ /* 0x000fe20008201000 */
[----:B0-----:R-:W-:Y:S01]  /*19fd0*/  ULDC.64 UR16, c[0x0][0x628] ;  /* 0x00018a0000107ab9 */ /* 0x001fe20000000a00 */
        /* <DEDUP_REMOVED lines=24> */
.L_x_542:
        /* <DEDUP_REMOVED lines=24> */
[----:B------:R-:W-:Y:S01]  /*1a2e0*/  UMOV UR19, 0x1 ;  /* 0x0000000100137882 */ /* 0x000fe20000000000 */
[----:B------:R-:W-:Y:S01]  /*1a2f0*/  ULDC UR20, c[0x0][0x608] ;  /* 0x0001820000147ab9 */ /* 0x000fe20000000800 */
[----:B------:R-:W-:Y:S01]  /*1a300*/  USHF.L.U32 UR26, UR19, UR23, URZ ;  /* 0x00000017131a7299 */ /* 0x000fe2000800063f */
[----:B------:R-:W-:Y:S01]  /*1a310*/  ISETP.NE.AND.EX P0, PT, RZ, UR9, PT, P0 ;  /* 0x00000009ff007c0c */ /* 0x000fe2000bf05300 */
[----:B------:R-:W-:Y:S02]  /*1a320*/  USHF.R.U64 UR19, UR18, UR20, UR11 ;  /* 0x0000001412137299 */ /* 0x000fe4000800120b */
[----:B------:R-:W-:Y:S02]  /*1a330*/  USHF.R.U32.HI UR11, URZ, UR20, UR11 ;  /* 0x000000143f0b7299 */ /* 0x000fe4000801160b */
[----:B------:R-:W-:-:S02]  /*1a340*/  UIADD3 UR15, -UR15, URZ, URZ ;  /* 0x0000003f0f0f7290 */ /* 0x000fc4000fffe13f */
[----:B------:R-:W-:Y:S01]  /*1a350*/  USHF.R.U64 UR20, UR19, UR23, UR11 ;  /* 0x0000001713147299 */ /* 0x000fe2000800120b */
[----:B------:R-:W-:Y:S01]  /*1a360*/  ULDC UR16, c[0x0][0x144] ;  /* 0x0000510000107ab9 */ /* 0x000fe20000000800 */
[----:B------:R-:W-:Y:S01]  /*1a370*/  ULDC UR6, c[0x0][0x600] ;  /* 0x0001800000067ab9 */ /* 0x000fe20000000800 */
[----:B------:R-:W-:Y:S02]  /*1a380*/  USHF.R.U32.HI UR11, URZ, UR23, UR11 ;  /* 0x000000173f0b7299 */ /* 0x000fe4000801160b */
[----:B------:R-:W-:Y:S02]  /*1a390*/  UIMAD UR23, UR16, UR15, UR4 ;  /* 0x0000000f101772a4 */ /* 0x000fe4000f8e0204 */
[----:B------:R-:W-:Y:S02]  /*1a3a0*/  UIADD3 UR22, UR6, -0x1, URZ ;  /* 0xffffffff06167890 */ /* 0x000fe4000fffe03f */
[----:B------:R-:W-:Y:S02]  /*1a3b0*/  ULOP3.LUT UR27, URZ, UR13, URZ, 0x33, !UPT ;  /* 0x0000000d3f1b7292 */ /* 0x000fe4000f8e333f */
        /* <DEDUP_REMOVED lines=18> */
.L_x_543:
[----:B------:R-:W-:Y:S01]  /*1a4e0*/  UISETP.NE.AND UP0, UPT, UR45, URZ, UPT ;  /* 0x0000003f2d00728c */ /* 0x000fe2000bf05270 */
[----:B------:R-:W-:Y:S01]  /*1a4f0*/  IMAD.MOV.U32 R0, RZ, RZ, 0x1 ;  /* 0x00000001ff007424 */ /* 0x000fe200078e00ff */
[----:B------:R-:W-:Y:S01]  /*1a500*/  USHF.R.U64 UR8, UR4, UR24, UR11 ;  /* 0x0000001804087299 */ /* 0x000fe2000800120b */
[----:B------:R-:W-:Y:S01]  /*1a510*/  MOV R9, UR5 ;  /* 0x0000000500097c02 */ /* 0x000fe20008000f00 */
[----:B------:R-:W-:Y:S02]  /*1a520*/  ULOP3.LUT UR4, UR19, UR27, URZ, 0xc0, !UPT ;  /* 0x0000001b13047292 */ /* 0x000fe4000f8ec03f */
[----:B------:R-:W-:Y:S02]  /*1a530*/  ULOP3.LUT UR18, UR18, UR22, URZ, 0xc0, !UPT ;  /* 0x0000001612127292 */ /* 0x000fe4000f8ec03f */
[----:B------:R-:W-:-:S03]  /*1a540*/  UIMAD UR4, UR26, UR8, UR4 ;  /* 0x000000081a0472a4 */ /* 0x000fc6000f8e0204 */
[----:B------:R-:W-:Y:S02]  /*1a550*/  @UP0 UIMAD UR23, UR28, UR21, UR7 ;  /* 0x000000151c1702a4 */ /* 0x000fe4000f8e0207 */
[----:B------:R-:W-:-:S03]  /*1a560*/  UIADD3 UR7, -UR8, URZ, URZ ;  /* 0x0000003f08077290 */ /* 0x000fc6000fffe13f */
[----:B------:R-:W-:Y:S01]  /*1a570*/  ULDC UR8, c[0x0][0x610] ;  /* 0x0001840000087ab9 */ /* 0x000fe20000000800 */
[----:B------:R-:W-:Y:S02]  /*1a580*/  UIMAD UR7, UR7, UR25, UR20 ;  /* 0x00000019070772a4 */ /* 0x000fe4000f8e0214 */
[----:B------:R-:W-:Y:S02]  /*1a590*/  UIMAD UR4, UR4, UR8, UR23 ;  /* 0x00000008040472a4 */ /* 0x000fe4000f8e0217 */
[----:B------:R-:W-:-:S04]  /*1a5a0*/  UIMAD UR7, UR7, UR6, UR18 ;  /* 0x00000006070772a4 */ /* 0x000fc8000f8e0212 */
[----:B------:R-:W-:Y:S02]  /*1a5b0*/  USEL UR6, UR7, UR4, !UP0 ;  /* 0x0000000407067287 */ /* 0x000fe4000c000000 */
[----:B------:R-:W-:-:S04]  /*1a5c0*/  USEL UR4, UR4, UR7, !UP0 ;  /* 0x0000000704047287 */ /* 0x000fc8000c000000 */
[----:B------:R-:W-:Y:S02]  /*1a5d0*/  IMAD.U32 R2, RZ, RZ, UR6 ;  /* 0x00000006ff027e24 */ /* 0x000fe4000f8e00ff */
[----:B------:R-:W-:-:S07]  /*1a5e0*/  IMAD.U32 R3, RZ, RZ, UR4 ;  /* 0x00000004ff037e24 */ /* 0x000fce000f8e00ff */
.L_x_541:
[----:B------:R-:W-:-:S08]  /*1a5f0*/  NOP ;  /* 0x0000000000007918 */ /* 0x000fd00000000000 */
[----:B0-----:R-:W0:-:S00]  /*1a600*/  USETMAXREG.DEALLOC.CTAPOOL 0x18 ;  /* 0x00000018000079c8 */ /* 0x001e0000080e0500 */
[----:B------:R-:W-:-:S13]  /*1a610*/  ISETP.NE.AND P0, PT, RZ, UR10, PT ;  /* 0x0000000aff007c0c */ /* 0x000fda000bf05270 */
[----:B------:R-:W-:Y:S05]  /*1a620*/  @P0 EXIT ;  /* 0x000000000000094d */ /* 0x000fea0003800000 */
[----:B0-----:R-:W-:Y:S01]  /*1a630*/  LOP3.LUT P0, RZ, R0, 0xff, RZ, 0xc0, !PT ;  /* 0x000000ff00ff7812 */ /* 0x001fe2000780c0ff */
[----:B------:R-:W-:Y:S01]  /*1a640*/  IMAD.MOV.U32 R0, RZ, RZ, 0x1 ;  /* 0x00000001ff007424 */ /* 0x000fe200078e00ff */
[----:B------:R-:W-:-:S11]  /*1a650*/  MOV R6, RZ ;  /* 0x000000ff00067202 */ /* 0x000fd60000000f00 */
[----:B------:R-:W-:Y:S05]  /*1a660*/  @!P0 BRA `(.L_x_544) ;  /* 0x0000000c005c8947 */ /* 0x000fea0003800000 */
[----:B------:R-:W0:Y:S01]  /*1a670*/  S2R R4, SR_TID.X ;  /* 0x0000000000047919 */ /* 0x000e220000002100 */
[----:B------:R-:W-:Y:S01]  /*1a680*/  ULDC UR4, c[0x0][0x28c] ;  /* 0x0000a30000047ab9 */ /* 0x000fe20000000800 */
[----:B------:R-:W-:Y:S01]  /*1a690*/  ULDC UR6, c[0x0][0x658] ;  /* 0x0001960000067ab9 */ /* 0x000fe20000000800 */
[----:B------:R-:W-:Y:S01]  /*1a6a0*/  UIADD3 UR10, UR4, 0x3f, URZ ;  /* 0x0000003f040a7890 */ /* 0x000fe2000fffe03f */
[----:B------:R-:W-:Y:S01]  /*1a6b0*/  BSSY B0, `(.L_x_544) ;  /* 0x00000d2000007945 */ /* 0x000fe20003800000 */
[----:B------:R-:W-:Y:S01]  /*1a6c0*/  UMOV UR7, 0xffffffff ;  /* 0xffffffff00077882 */ /* 0x000fe20000000000 */
[----:B------:R-:W-:Y:S01]  /*1a6d0*/  ULDC UR5, c[0x0][0x600] ;  /* 0x0001800000057ab9 */ /* 0x000fe20000000800 */
[----:B------:R-:W-:Y:S01]  /*1a6e0*/  UMOV UR9, 0x1 ;  /* 0x0000000100097882 */ /* 0x000fe20000000000 */
[----:B------:R-:W-:Y:S01]  /*1a6f0*/  USHF.L.U32 UR7, UR7, UR6, URZ ;  /* 0x0000000607077299 */ /* 0x000fe2000800063f */
[----:B------:R-:W-:Y:S01]  /*1a700*/  IMAD.MOV.U32 R8, RZ, RZ, 0x1 ;  /* 0x00000001ff087424 */ /* 0x000fe200078e00ff */
[----:B------:R-:W-:Y:S01]  /*1a710*/  UIADD3 UR4, UR5, -0x1, URZ ;  /* 0xffffffff05047890 */ /* 0x000fe2000fffe03f */
[----:B------:R-:W-:Y:S01]  /*1a720*/  IMAD.MOV.U32 R0, RZ, RZ, 0x1 ;  /* 0x00000001ff007424 */ /* 0x000fe200078e00ff */
[----:B------:R-:W-:Y:S01]  /*1a730*/  USHF.R.S32.HI UR11, URZ, 0x1f, UR10 ;  /* 0x0000001f3f0b7899 */ /* 0x000fe2000801140a */
[----:B------:R-:W-:Y:S01]  /*1a740*/  IMAD.MOV.U32 R6, RZ, RZ, RZ ;  /* 0x000000ffff067224 */ /* 0x000fe200078e00ff */
[----:B------:R-:W-:Y:S01]  /*1a750*/  ULDC UR8, c[0x0][0xc] ;  /* 0x0000030000087ab9 */ /* 0x000fe20000000800 */
[----:B------:R-:W-:-:S02]  /*1a760*/  USHF.L.U32 UR5, UR9, UR6, URZ ;  /* 0x0000000609057299 */ /* 0x000fc4000800063f */
[----:B------:R-:W-:Y:S01]  /*1a770*/  ULEA.HI UR11, UR11, UR10, URZ, 0x6 ;  /* 0x0000000a0b0b7291 */ /* 0x000fe2000f8f303f */
[----:B------:R-:W-:Y:S01]  /*1a780*/  ULDC UR9, c[0x0][0x10] ;  /* 0x0000040000097ab9 */ /* 0x000fe20000000800 */
[----:B------:R-:W-:Y:S02]  /*1a790*/  ULOP3.LUT UR6, URZ, UR7, URZ, 0x33, !UPT ;  /* 0x000000073f067292 */ /* 0x000fe4000f8e333f */
[----:B------:R-:W-:Y:S01]  /*1a7a0*/  UIMAD.WIDE.U32 UR8, UR8, UR9, URZ ;  /* 0x00000009080872a5 */ /* 0x000fe2000f8e003f */
[----:B------:R-:W-:Y:S01]  /*1a7b0*/  ULDC UR7, c[0x0][0x14] ;  /* 0x0000050000077ab9 */ /* 0x000fe20000000800 */
[----:B------:R-:W-:Y:S02]  /*1a7c0*/  USHF.R.S32.HI UR18, URZ, 0x6, UR11 ;  /* 0x000000063f127899 */ /* 0x000fe4000801140b */
[----:B------:R-:W-:Y:S02]  /*1a7d0*/  UIMAD.WIDE.U32 UR20, UR8, UR7, URZ ;  /* 0x00000007081472a5 */ /* 0x000fe4000f8e003f */
[----:B------:R-:W-:-:S02]  /*1a7e0*/  UIMAD UR13, UR9, UR7, URZ ;  /* 0x00000007090d72a4 */ /* 0x000fc4000f8e023f */
[----:B------:R-:W-:Y:S01]  /*1a7f0*/  ULOP3.LUT UR24, UR40, 0x2, URZ, 0xfc, !UPT ;  /* 0x0000000228187892 */ /* 0x000fe2000f8efc3f */
[C---:B0-----:R-:W-:Y:S01]  /*1a800*/  LOP3.LUT P2, RZ, R4.reuse, 0x7f, RZ, 0xc0, !PT ;  /* 0x0000007f04ff7812 */ /* 0x041fe2000784c0ff */
[----:B------:R-:W-:Y:S01]  /*1a810*/  UIADD3 UR13, UR21, UR13, URZ ;  /* 0x0000000d150d7290 */ /* 0x000fe2000fffe03f */
[----:B------:R-:W-:Y:S01]  /*1a820*/  LOP3.LUT P0, RZ, R4, 0x1f, RZ, 0xc0, !PT ;  /* 0x0000001f04ff7812 */ /* 0x000fe2000780c0ff */
[----:B------:R-:W-:Y:S01]  /*1a830*/  UIADD3 UR25, UR18, 0x1, URZ ;  /* 0x0000000112197890 */ /* 0x000fe2000fffe03f */
[----:B------:R-:W-:Y:S02]  /*1a840*/  ULDC.64 UR22, c[0x0][0x198] ;  /* 0x0000660000167ab9 */ /* 0x000fe40000000a00 */
[----:B------:R-:W-:-:S13]  /*1a850*/  PLOP3.LUT P0, PT, P0, P2, PT, 0x8a, 0x0 ;  /* 0x000000000000781c */ /* 0x000fda0000705172 */
.L_x_556:
[----:B------:R-:W-:-:S03]  /*1a860*/  UMOV UR7, 0xffffffff ;  /* 0xffffffff00077882 */ /* 0x000fc60000000000 */
[----:B------:R-:W-:Y:S05]  /*1a870*/  BRA.DIV UR7, `(.L_x_545) ;  /* 0x0000000e07a47947 */ /* 0x000fea000b800000 */
[----:B------:R-:W-:-:S13]  /*1a880*/  ELECT P6, URZ, PT ;  /* 0x00000000003f782f */ /* 0x000fda00038c0000 */
.L_x_566:
[----:B------:R-:W0:Y:S01]  /*1a890*/  LDC R4, c[0x0][0x28c] ;  /* 0x0000a300ff047b82 */ /* 0x000e220000000800 */
[----:B------:R-:W-:Y:S01]  /*1a8a0*/  BSSY B1, `(.L_x_546) ;  /* 0x0000035000017945 */ /* 0x000fe20003800000 */
[----:B0-----:R-:W-:-:S13]  /*1a8b0*/  ISETP.LT.OR P6, PT, R4, 0x1, !P6 ;  /* 0x000000010400780c */ /* 0x001fda00077c1670 */
[----:B------:R-:W-:Y:S05]  /*1a8c0*/  @P6 BRA `(.L_x_547) ;  /* 0x0000000000c86947 */ /* 0x000fea0003800000 */
[----:B------:R-:W-:Y:S01]  /*1a8d0*/  IMAD.SHL.U32 R11, R3, 0x100, RZ ;  /* 0x00000100030b7824 */ /* 0x000fe200078e00ff */
[----:B------:R-:W-:Y:S01]  /*1a8e0*/  SHF.L.U32 R2, R2, 0x8, RZ ;  /* 0x0000000802027819 */ /* 0x000fe200000006ff */
[----:B------:R-:W-:Y:S01]  /*1a8f0*/  IMAD.MOV.U32 R12, RZ, RZ, RZ ;  /* 0x000000ffff0c7224 */ /* 0x000fe200078e00ff */
[----:B------:R-:W-:Y:S01]  /*1a900*/  MOV R3, R0 ;  /* 0x0000000000037202 */ /* 0x000fe20000000f00 */
[----:B------:R-:W-:Y:S02]  /*1a910*/  IMAD.U32 R14, RZ, RZ, UR25 ;  /* 0x00000019ff0e7e24 */ /* 0x000fe4000f8e00ff */
[----:B------:R-:W-:-:S07]  /*1a920*/  IMAD.MOV.U32 R4, RZ, RZ, R6 ;  /* 0x000000ffff047224 */ /* 0x000fce00078e0006 */
.L_x_551:
[----:B------:R-:W0:Y:S01]  /*1a930*/  S2R R10, SR_CgaCtaId ;  /* 0x00000000000a7919 */ /* 0x000e220000008800 */
[----:B------:R-:W-:Y:S01]  /*1a940*/  MOV R5, 0x400 ;  /* 0x0000040000057802 */ /* 0x000fe20000000f00 */
[----:B------:R-:W1:Y:S03]  /*1a950*/  @!P2 LDC R7, c[0x0][0x500] ;  /* 0x00014000ff07ab82 */ /* 0x000e660000000800 */
[----:B0-----:R-:W-:Y:S02]  /*1a960*/  LEA R13, R10, R5, 0x18 ;  /* 0x000000050a0d7211 */ /* 0x001fe400078ec0ff */
[----:B------:R-:W-:-:S03]  /*1a970*/  SHF.L.U32 R5, R3, 0x1f, RZ ;  /* 0x0000001f03057819 */ /* 0x000fc600000006ff */
[----:B------:R-:W-:-:S04]  /*1a980*/  IMAD R10, R4, 0x8, R13 ;  /* 0x00000008040a7824 */ /* 0x000fc800078e020d */
[----:B------:R-:W0:Y:S02]  /*1a990*/  SYNCS.PHASECHK.TRANS64.TRYWAIT P1, [R10+URZ+0x18], R5 ;  /* 0x000018050a0075a7 */ /* 0x000e24000802017f */
[----:B01----:R-:W-:Y:S05]  /*1a9a0*/  @!P1 BRA `(.L_x_548) ;  /* 0x0000000c00789947 */ /* 0x003fea0003800000 */
.L_x_567:
[----:B------:R-:W-:Y:S01]  /*1a9b0*/  UPRMT UR7, UR24, 0x9910, URZ ;  /* 0x0000991018077896 */ /* 0x000fe2000800003f */
[----:B------:R1:W-:Y:S03]  /*1a9c0*/  @!P2 SYNCS.ARRIVE.TRANS64 RZ, [R10+URZ], R7 ;  /* 0x000000070affa9a7 */ /* 0x0003e6000800003f */
[----:B------:R-:W-:-:S06]  /*1a9d0*/  UISETP.NE.AND UP0, UPT, UR7, 0x2, UPT ;  /* 0x000000020700788c */ /* 0x000fcc000bf05270 */
[----:B------:R-:W-:-:S13]  /*1a9e0*/  PLOP3.LUT P1, PT, PT, PT, UP0, 0x80, 0x0 ;  /* 0x000000000000781c */ /* 0x000fda0003f2f008 */
[----:B-1----:R-:W-:Y:S05]  /*1a9f0*/  @P1 BRA `(.L_x_549) ;  /* 0x0000000000041947 */ /* 0x002fea0003800000 */
[----:B------:R-:W-:Y:S01]  /*1aa00*/  BPT.TRAP 0x1 ;  /* 0x000000040000795c */ /* 0x000fe20000300000 */
.L_x_549:
[----:B------:R-:W-:Y:S05]  /*1aa10*/  @P0 BRA `(.L_x_550) ;  /* 0x0000000000040947 */ /* 0x000fea0003800000 */
[----:B------:R-:W-:Y:S01]  /*1aa20*/  BPT.TRAP 0x1 ;  /* 0x000000040000795c */ /* 0x000fe20000300000 */
.L_x_550:
[----:B------:R-:W-:Y:S01]  /*1aa30*/  IMAD R13, R4, 0x8000, R13 ;  /* 0x00008000040d7824 */ /* 0x000fe200078e020d */
[----:B------:R-:W-:Y:S01]  /*1aa40*/  R2UR UR9, R10 ;  /* 0x000000000a0972ca */ /* 0x000fe200000e0000 */
[----:B------:R-:W-:Y:S01]  /*1aa50*/  VIADD R14, R14, 0xffffffff ;  /* 0xffffffff0e0e7836 */ /* 0x000fe20000000000 */
[----:B------:R-:W-:Y:S01]  /*1aa60*/  UIADD3 UR14, UP0, UR22, 0xf0, URZ ;  /* 0x000000f0160e7890 */ /* 0x000fe2000ff1e03f */
[----:B------:R-:W-:Y:S01]  /*1aa70*/  R2UR UR11, R11 ;  /* 0x000000000b0b72ca */ /* 0x000fe200000e0000 */
[----:B------:R-:W-:Y:S01]  /*1aa80*/  UIADD3 UR26, UP1, UR22, 0x1f0, URZ ;  /* 0x000001f0161a7890 */ /* 0x000fe2000ff3e03f */
[----:B------:R-:W-:Y:S01]  /*1aa90*/  R2UR UR7, R13 ;  /* 0x000000000d0772ca */ /* 0x000fe200000e0000 */
[----:B------:R-:W-:Y:S01]  /*1aaa0*/  UIADD3.X UR15, URZ, UR23, URZ, UP0, !UPT ;  /* 0x000000173f0f7290 */ /* 0x000fe200087fe43f */
[----:B------:R-:W-:Y:S01]  /*1aab0*/  R2UR UR10, R12 ;  /* 0x000000000c0a72ca */ /* 0x000fe200000e0000 */
[----:B------:R-:W-:Y:S01]  /*1aac0*/  UIADD3.X UR27, URZ, UR23, URZ, UP1, !UPT ;  /* 0x000000173f1b7290 */ /* 0x000fe20008ffe43f */
[----:B------:R-:W-:Y:S01]  /*1aad0*/  R2UR UR12, R9 ;  /* 0x00000000090c72ca */ /* 0x000fe200000e0000 */
[----:B------:R-:W-:Y:S01]  /*1aae0*/  UMOV UR16, 0x0 ;  /* 0x0000000000107882 */ /* 0x000fe20000000000 */
[----:B------:R-:W-:Y:S01]  /*1aaf0*/  R2UR UR19, R2 ;  /* 0x00000000021372ca */ /* 0x000fe200000e0000 */
[----:B------:R-:W-:Y:S01]  /*1ab00*/  UMOV UR17, 0x10000000 ;  /* 0x1000000000117882 */ /* 0x000fe20000000000 */
[----:B------:R-:W-:Y:S01]  /*1ab10*/  ISETP.GT.AND P3, PT, R14, 0x1, PT ;  /* 0x000000010e00780c */ /* 0x000fe20003f64270 */
[----:B------:R-:W-:Y:S01]  /*1ab20*/  VIADD R12, R12, 0x40 ;  /* 0x000000400c0c7836 */ /* 0x000fe20000000000 */
[----:B------:R-:W-:-:S03]  /*1ab30*/  IADD3 R4, R4, 0x1, RZ ;  /* 0x0000000104047810 */ /* 0x000fc60007ffe0ff */
[----:B------:R-:W-:Y:S01]  /*1ab40*/  UIADD3 UR8, UR7, 0x100, URZ ;  /* 0x0000010007087890 */ /* 0x000fe2000fffe03f */
[----:B------:R-:W-:Y:S01]  /*1ab50*/  ISETP.NE.AND P1, PT, R4, 0x3, PT ;  /* 0x000000030400780c */ /* 0x000fe20003f25270 */
[----:B------:R-:W-:-:S03]  /*1ab60*/  UIADD3 UR7, UR7, 0x18100, URZ ;  /* 0x0001810007077890 */ /* 0x000fc6000fffe03f */
[----:B0-----:R-:W-:Y:S02]  /*1ab70*/  SEL R10, RZ, 0x1, P1 ;  /* 0x00000001ff0a7807 */ /* 0x001fe40000800000 */
[----:B------:R-:W-:Y:S02]  /*1ab80*/  SEL R4, R4, RZ, P1 ;  /* 0x000000ff04047207 */ /* 0x000fe40000800000 */
[----:B------:R0:W-:Y:S01]  /*1ab90*/  UTMALDG.3D [UR8], [UR14], desc[UR16] ;  /* 0x000010080e0075b4 */ /* 0x0001e20008011000 */
[----:B------:R-:W-:Y:S01]  /*1aba0*/  LOP3.LUT R3, R3, R10, RZ, 0x3c, !PT ;  /* 0x0000000a03037212 */ /* 0x000fe200078e3cff */
[----:B0-----:R-:W-:Y:S01]  /*1abb0*/  UMOV UR8, UR7 ;  /* 0x0000000700087c82 */ /* 0x001fe20008000000 */
[----:B------:R-:W-:Y:S02]  /*1abc0*/  UMOV UR11, UR19 ;  /* 0x00000013000b7c82 */ /* 0x000fe40008000000 */
[----:B------:R0:W-:Y:S02]  /*1abd0*/  UTMALDG.3D [UR8], [UR26], desc[UR16] ;  /* 0x000010081a0075b4 */ /* 0x0001e40008011000 */
[----:B0-----:R-:W-:Y:S05]  /*1abe0*/  @P3 BRA `(.L_x_551) ;  /* 0xfffffffc00503947 */ /* 0x001fea000383ffff */
.L_x_547:
[----:B------:R-:W-:Y:S05]  /*1abf0*/  BSYNC B1 ;  /* 0x0000000000017941 */ /* 0x000fea0003800000 */
.L_x_546:
[----:B------:R-:W2:Y:S01]  /*1ac00*/  LDL.LU R15, [R1+0x200] ;  /* 0x00020000010f7983 */ /* 0x000ea20000300800 */
[----:B------:R-:W-:Y:S01]  /*1ac10*/  LOP3.LUT P1, RZ, R8, 0xff, RZ, 0xc0, !PT ;  /* 0x000000ff08ff7812 */ /* 0x000fe2000782c0ff */
[----:B------:R-:W-:Y:S01]  /*1ac20*/  VIADD R6, R6, UR18 ;  /* 0x0000001206067c36 */ /* 0x000fe20008000000 */
[----:B------:R-:W-:Y:S01]  /*1ac30*/  ULDC.64 UR8, c[0x0][0x650] ;  /* 0x0001940000087ab9 */ /* 0x000fe20000000a00 */
[----:B------:R-:W3:Y:S01]  /*1ac40*/  LDL.LU R13, [R1+0x204] ;  /* 0x00020400010d7983 */ /* 0x000ee20000300800 */
[----:B------:R-:W-:Y:S01]  /*1ac50*/  UISETP.GE.U32.AND UP0, UPT, UR18, 0x3, UPT ;  /* 0x000000031200788c */ /* 0x000fe2000bf06070 */
[----:B------:R-:W-:Y:S01]  /*1ac60*/  BSSY B1, `(.L_x_552) ;  /* 0x0000074000017945 */ /* 0x000fe20003800000 */
[----:B------:R-:W-:Y:S01]  /*1ac70*/  IMAD.MOV.U32 R9, RZ, RZ, -0x1 ;  /* 0xffffffffff097424 */ /* 0x000fe200078e00ff */
[----:B------:R-:W-:Y:S02]  /*1ac80*/  PRMT R4, RZ, 0x7610, R4 ;  /* 0x00007610ff047816 */ /* 0x000fe40000000004 */
[----:B------:R-:W-:-:S02]  /*1ac90*/  PRMT R8, RZ, 0x7610, R8 ;  /* 0x00007610ff087816 */ /* 0x000fc40000000008 */
[----:B------:R-:W-:Y:S02]  /*1aca0*/  PLOP3.LUT P3, PT, PT, PT, UP0, 0x80, 0x0 ;  /* 0x000000000000781c */ /* 0x000fe40003f6f008 */
[----:B------:R-:W0:Y:S01]  /*1acb0*/  @P1 S2R R3, SR_CgaCtaId ;  /* 0x0000000000031919 */ /* 0x000e220000008800 */
[----:B------:R-:W-:-:S04]  /*1acc0*/  @P1 MOV R2, 0x400 ;  /* 0x0000040000021802 */ /* 0x000fc80000000f00 */
[----:B0-----:R-:W-:-:S04]  /*1acd0*/  @P1 LEA R2, R3, R2, 0x18 ;  /* 0x0000000203021211 */ /* 0x001fc800078ec0ff */
[----:B------:R0:W-:Y:S01]  /*1ace0*/  @P1 SYNCS.ARRIVE.TRANS64.A1T0 RZ, [R2+URZ+0x48], RZ ;  /* 0x000048ff02ff19a7 */ /* 0x0001e2000810003f */
[----:B------:R-:W-:Y:S02]  /*1acf0*/  ISETP.GT.U32.AND P1, PT, R6, 0x2, PT ;  /* 0x000000020600780c */ /* 0x000fe40003f24070 */
[----:B0-----:R-:W-:-:S04]  /*1ad00*/  MOV R2, UR18 ;  /* 0x0000001200027c02 */ /* 0x001fc80008000f00 */
[----:B------:R-:W-:Y:S01]  /*1ad10*/  ISETP.LT.U32.AND P1, PT, R2, 0x3, P1 ;  /* 0x000000030200780c */ /* 0x000fe20000f21070 */
[----:B------:R-:W-:-:S04]  /*1ad20*/  IMAD.WIDE.U32 R2, R6, -0x55555555, RZ ;  /* 0xaaaaaaab06027825 */ /* 0x000fc800078e00ff */
[----:B------:R-:W-:Y:S01]  /*1ad30*/  IMAD.MOV.U32 R2, RZ, RZ, -0x1 ;  /* 0xffffffffff027424 */ /* 0x000fe200078e00ff */
[----:B------:R-:W-:Y:S02]  /*1ad40*/  SHF.R.U32.HI R5, RZ, 0x1, R3 ;  /* 0x00000001ff057819 */ /* 0x000fe40000011603 */
[----:B------:R-:W-:-:S03]  /*1ad50*/  SEL R3, RZ, 0x1, !P1 ;  /* 0x00000001ff037807 */ /* 0x000fc60004800000 */
[----:B------:R-:W-:Y:S01]  /*1ad60*/  IMAD R6, R5, -0x3, R6 ;  /* 0xfffffffd05067824 */ /* 0x000fe200078e0206 */
[----:B------:R-:W-:Y:S01]  /*1ad70*/  LOP3.LUT R0, R0, R3, RZ, 0x3c, !PT ;  /* 0x0000000300007212 */ /* 0x000fe200078e3cff */
[----:B------:R-:W-:-:S03]  /*1ad80*/  IMAD.MOV.U32 R3, RZ, RZ, -0x1 ;  /* 0xffffffffff037424 */ /* 0x000fc600078e00ff */
[----:B------:R-:W-:Y:S02]  /*1ad90*/  @P3 LOP3.LUT R0, R0, 0x1, R5, 0x78, !PT ;  /* 0x0000000100003812 */ /* 0x000fe400078e7805 */
[----:B---3--:R-:W-:-:S04]  /*1ada0*/  IADD3 R13, P1, R13, UR20, RZ ;  /* 0x000000140d0d7c10 */ /* 0x008fc8000ff3e0ff */
[----:B--2---:R-:W-:Y:S01]  /*1adb0*/  IADD3.X R15, R15, UR13, RZ, P1, !PT ;  /* 0x0000000d0f0f7c10 */ /* 0x004fe20008ffe4ff */
[----:B------:R0:W-:Y:S01]  /*1adc0*/  STL [R1+0x204], R13 ;  /* 0x0002040d01007387 */ /* 0x0001e20000100800 */
[----:B------:R-:W-:-:S03]  /*1add0*/  ISETP.GE.U32.AND P1, PT, R13, UR8, PT ;  /* 0x000000080d007c0c */ /* 0x000fc6000bf26070 */
[----:B------:R0:W-:Y:S01]  /*1ade0*/  STL [R1+0x200], R15 ;  /* 0x0002000f01007387 */ /* 0x0001e20000100800 */
[----:B------:R-:W-:-:S13]  /*1adf0*/  ISETP.GE.U32.AND.EX P1, PT, R15, UR9, PT, P1 ;  /* 0x000000090f007c0c */ /* 0x000fda000bf26110 */
[----:B0-----:R-:W-:Y:S05]  /*1ae00*/  @P1 BRA `(.L_x_553) ;  /* 0x0000000400641947 */ /* 0x001fea0003800000 */
[----:B------:R-:W0:Y:S01]  /*1ae10*/  S2R R7, SR_CTAID.X ;  /* 0x0000000000077919 */ /* 0x000e220000002500 */
[----:B------:R-:W-:Y:S01]  /*1ae20*/  ULDC UR7, c[0x0][0x150] ;  /* 0x0000540000077ab9 */ /* 0x000fe20000000800 */
[----:B------:R-:W1:Y:S01]  /*1ae30*/  LDC R4, c[0x0][0x144] ;  /* 0x00005100ff047b82 */ /* 0x000e620000000800 */
[----:B------:R-:W-:Y:S01]  /*1ae40*/  UISETP.NE.AND UP0, UPT, UR45, URZ, UPT ;  /* 0x0000003f2d00728c */ /* 0x000fe2000bf05270 */
[----:B------:R-:W2:Y:S01]  /*1ae50*/  S2R R5, SR_CTAID.Y ;  /* 0x0000000000057919 */ /* 0x000ea20000002600 */
[----:B------:R-:W-:Y:S01]  /*1ae60*/  ULDC.64 UR8, c[0x0][0x628] ;  /* 0x00018a0000087ab9 */ /* 0x000fe20000000a00 */
[----:B------:R-:W-:-:S03]  /*1ae70*/  ULDC UR10, c[0x0][0x630] ;  /* 0x00018c00000a7ab9 */ /* 0x000fc60000000800 */
[----:B------:R-:W-:Y:S01]  /*1ae80*/  PLOP3.LUT P1, PT, PT, PT, UP0, 0x80, 0x0 ;  /* 0x000000000000781c */ /* 0x000fe20003f2f008 */
[----:B------:R-:W3:Y:S01]  /*1ae90*/  LDC R10, c[0x0][0x148] ;  /* 0x00005200ff0a7b82 */ /* 0x000ee20000000800 */
[----:B0-----:R-:W-:Y:S02]  /*1aea0*/  I2FP.F32.U32 R2, R7 ;  /* 0x0000000700027245 */ /* 0x001fe40000201000 */
[----:B--2---:R-:W-:-:S03]  /*1aeb0*/  I2FP.F32.U32 R3, R5 ;  /* 0x0000000500037245 */ /* 0x004fc60000201000 */
[----:B------:R-:W-:Y:S01]  /*1aec0*/  FMUL R2, R2, UR7 ;  /* 0x0000000702027c20 */ /* 0x000fe20008400000 */
[----:B------:R-:W-:Y:S02]  /*1aed0*/  ULDC UR7, c[0x0][0x154] ;  /* 0x0000550000077ab9 */ /* 0x000fe40000000800 */
[----:B------:R-:W-:-:S03]  /*1aee0*/  FMUL R9, R3, UR7 ;  /* 0x0000000703097c20 */ /* 0x000fc60008400000 */
[----:B------:R-:W0:Y:S08]  /*1aef0*/  F2I.U32.TRUNC.NTZ R2, R2 ;  /* 0x0000000200027305 */ /* 0x000e30000020f000 */
[----:B------:R-:W2:Y:S01]  /*1af00*/  F2I.U32.TRUNC.NTZ R9, R9 ;  /* 0x0000000900097305 */ /* 0x000ea2000020f000 */
[----:B0-----:R-:W-:Y:S01]  /*1af10*/  IADD3 R3, -R2, RZ, RZ ;  /* 0x000000ff02037210 */ /* 0x001fe20007ffe1ff */
[----:B------:R-:W-:-:S04]  /*1af20*/  IMAD.MOV.U32 R2, RZ, RZ, R13 ;  /* 0x000000ffff027224 */ /* 0x000fc800078e000d */
[----:B-1----:R-:W-:Y:S02]  /*1af30*/  IMAD R7, R4, R3, R7 ;  /* 0x0000000304077224 */ /* 0x002fe400078e0207 */
[----:B--2---:R-:W-:-:S04]  /*1af40*/  IMAD.MOV R3, RZ, RZ, -R9 ;  /* 0x000000ffff037224 */ /* 0x004fc800078e0a09 */
[----:B---3--:R-:W-:Y:S01]  /*1af50*/  @P1 IMAD R7, R10, R3, R5 ;  /* 0x000000030a071224 */ /* 0x008fe200078e0205 */
[----:B------:R-:W-:Y:S01]  /*1af60*/  ISETP.NE.U32.AND P1, PT, RZ, UR8, PT ;  /* 0x00000008ff007c0c */ /* 0x000fe2000bf25070 */
[----:B------:R-:W-:-:S03]  /*1af70*/  IMAD.MOV.U32 R3, RZ, RZ, R15 ;  /* 0x000000ffff037224 */ /* 0x000fc600078e000f */
[----:B------:R-:W-:-:S13]  /*1af80*/  ISETP.NE.AND.EX P1, PT, RZ, UR9, PT, P1 ;  /* 0x00000009ff007c0c */ /* 0x000fda000bf25310 */
[----:B------:R-:W-:Y:S05]  /*1af90*/  @!P1 BRA `(.L_x_554) ;  /* 0x0000000000289947 */ /* 0x000fea0003800000 */
[----:B------:R-:W-:Y:S02]  /*1afa0*/  ULDC UR7, c[0x0][0x634] ;  /* 0x00018d0000077ab9 */ /* 0x000fe40000000800 */
[----:B------:R-:W-:-:S04]  /*1afb0*/  IADD3 R3, P1, R13, UR7, RZ ;  /* 0x000000070d037c10 */ /* 0x000fc8000ff3e0ff */
[----:B------:R-:W-:-:S05]  /*1afc0*/  IADD3.X R9, RZ, R15, RZ, P1, !PT ;  /* 0x0000000fff097210 */ /* 0x000fca0000ffe4ff */
[----:B------:R-:W-:-:S04]  /*1afd0*/  IMAD.WIDE.U32 R4, R9, UR8, RZ ;  /* 0x0000000809047c25 */ /* 0x000fc8000f8e00ff */
[----:B------:R-:W-:-:S04]  /*1afe0*/  IMAD.WIDE.U32 R4, P1, R3, UR9, R4 ;  /* 0x0000000903047c25 */ /* 0x000fc8000f820004 */
[----:B------:R-:W-:-:S04]  /*1aff0*/  IMAD.WIDE.U32 R2, R3, UR8, RZ ;  /* 0x0000000803027c25 */ /* 0x000fc8000f8e00ff */
[----:B------:R-:W-:Y:S01]  /*1b000*/  IMAD.MOV.U32 R2, RZ, RZ, R5 ;  /* 0x000000ffff027224 */ /* 0x000fe200078e0005 */
[----:B------:R-:W-:Y:S01]  /*1b010*/  IADD3 RZ, P3, R3, R4, RZ ;  /* 0x0000000403ff7210 */ /* 0x000fe20007f7e0ff */
[----:B------:R-:W-:-:S04]  /*1b020*/  IMAD.X R3, RZ, RZ, RZ, P1 ;  /* 0x000000ffff037224 */ /* 0x000fc800008e06ff */
[----:B------:R-:W-:-:S08]  /*1b030*/  IMAD.WIDE.U32.X R2, R9, UR9, R2, P3 ;  /* 0x0000000909027c25 */ /* 0x000fd000098e0402 */
.L_x_554:
[--C-:B------:R-:W-:Y:S01]  /*1b040*/  SHF.R.U64 R9, R2, UR10, R3.reuse ;  /* 0x0000000a02097c19 */ /* 0x100fe20008001203 */
[----:B------:R-:W-:Y:S01]  /*1b050*/  ULDC.64 UR8, c[0x0][0x620] ;  /* 0x0001880000087ab9 */ /* 0x000fe20000000a00 */
[----:B------:R-:W-:Y:S01]  /*1b060*/  SHF.R.U32.HI R2, RZ, UR10, R3 ;  /* 0x0000000aff027c19 */ /* 0x000fe20008011603 */
[----:B------:R-:W-:Y:S01]  /*1b070*/  IMAD.MOV.U32 R3, RZ, RZ, R15 ;  /* 0x000000ffff037224 */ /* 0x000fe200078e000f */
[----:B------:R-:W-:Y:S01]  /*1b080*/  IADD3 R11, P1, RZ, -R9, RZ ;  /* 0x80000009ff0b7210 */ /* 0x000fe20007f3e0ff */
[----:B------:R-:W-:-:S04]  /*1b090*/  ULDC UR7, c[0x0][0x618] ;  /* 0x0001860000077ab9 */ /* 0x000fc80000000800 */
[----:B------:R-:W-:-:S04]  /*1b0a0*/  IMAD.X R2, RZ, RZ, ~R2, P1 ;  /* 0x000000ffff027224 */ /* 0x000fc800008e0e02 */
[----:B------:R-:W-:-:S04]  /*1b0b0*/  IMAD R2, R2, UR8, RZ ;  /* 0x0000000802027c24 */ /* 0x000fc8000f8e02ff */
[----:B------:R-:W-:Y:S01]  /*1b0c0*/  IMAD R5, R11, UR9, R2 ;  /* 0x000000090b057c24 */ /* 0x000fe2000f8e0202 */
[----:B------:R-:W-:-:S05]  /*1b0d0*/  MOV R2, R13 ;  /* 0x0000000d00027202 */ /* 0x000fca0000000f00 */
[----:B------:R-:W-:Y:S01]  /*1b0e0*/  IMAD.WIDE.U32 R2, R11, UR8, R2 ;  /* 0x000000080b027c25 */ /* 0x000fe2000f8e0002 */
[----:B------:R-:W-:Y:S02]  /*1b0f0*/  ULDC.64 UR8, c[0x0][0x640] ;  /* 0x0001900000087ab9 */ /* 0x000fe40000000a00 */
[----:B------:R-:W-:Y:S01]  /*1b100*/  ISETP.NE.U32.AND P1, PT, RZ, UR8, PT ;  /* 0x00000008ff007c0c */ /* 0x000fe2000bf25070 */
[----:B------:R-:W-:-:S03]  /*1b110*/  IMAD.IADD R3, R3, 0x1, R5 ;  /* 0x0000000103037824 */ /* 0x000fc600078e0205 */
[----:B------:R-:W-:Y:S02]  /*1b120*/  ISETP.NE.AND.EX P1, PT, RZ, UR9, PT, P1 ;  /* 0x00000009ff007c0c */ /* 0x000fe4000bf25310 */
[--C-:B------:R-:W-:Y:S02]  /*1b130*/  SHF.R.U64 R10, R2, UR7, R3.reuse ;  /* 0x00000007020a7c19 */ /* 0x100fe40008001203 */
[----:B------:R-:W-:Y:S01]  /*1b140*/  SHF.R.U32.HI R3, RZ, UR7, R3 ;  /* 0x00000007ff037c19 */ /* 0x000fe20008011603 */
[----:B------:R-:W-:-:S03]  /*1b150*/  ULDC UR7, c[0x0][0x608] ;  /* 0x0001820000077ab9 */ /* 0x000fc60000000800 */
[--C-:B------:R-:W-:Y:S02]  /*1b160*/  SHF.R.U64 R12, R10, UR7, R3.reuse ;  /* 0x000000070a0c7c19 */ /* 0x100fe40008001203 */
[----:B------:R-:W-:Y:S01]  /*1b170*/  SHF.R.U32.HI R3, RZ, UR7, R3 ;  /* 0x00000007ff037c19 */ /* 0x000fe20008011603 */
[----:B------:R-:W-:-:S03]  /*1b180*/  ULDC UR7, c[0x0][0x658] ;  /* 0x0001960000077ab9 */ /* 0x000fc60000000800 */
[--C-:B------:R-:W-:Y:S02]  /*1b190*/  SHF.R.U64 R11, R12, UR7, R3.reuse ;  /* 0x000000070c0b7c19 */ /* 0x100fe40008001203 */
[----:B------:R-:W-:-:S03]  /*1b1a0*/  SHF.R.U32.HI R13, RZ, UR7, R3 ;  /* 0x00000007ff0d7c19 */ /* 0x000fc60008011603 */
[----:B------:R-:W-:Y:S01]  /*1b1b0*/  IMAD.MOV.U32 R2, RZ, RZ, R11 ;  /* 0x000000ffff027224 */ /* 0x000fe200078e000b */
[----:B------:R-:W-:Y:S01]  /*1b1c0*/  MOV R3, R13 ;  /* 0x0000000d00037202 */ /* 0x000fe20000000f00 */
[----:B------:R-:W-:Y:S06]  /*1b1d0*/  @!P1 BRA `(.L_x_555) ;  /* 0x0000000000289947 */ /* 0x000fec0003800000 */
[----:B------:R-:W-:Y:S02]  /*1b1e0*/  ULDC UR7, c[0x0][0x64c] ;  /* 0x0001930000077ab9 */ /* 0x000fe40000000800 */
[----:B------:R-:W-:-:S05]  /*1b1f0*/  IADD3 R3, P1, R11, UR7, RZ ;  /* 0x000000070b037c10 */ /* 0x000fca000ff3e0ff */
[----:B------:R-:W-:-:S04]  /*1b200*/  IMAD.X R13, RZ, RZ, R13, P1 ;  /* 0x000000ffff0d7224 */ /* 0x000fc800008e060d */
[----:B------:R-:W-:-:S04]  /*1b210*/  IMAD.WIDE.U32 R4, R13, UR8, RZ ;  /* 0x000000080d047c25 */ /* 0x000fc8000f8e00ff */
[----:B------:R-:W-:-:S04]  /*1b220*/  IMAD.WIDE.U32 R4, P1, R3, UR9, R4 ;  /* 0x0000000903047c25 */ /* 0x000fc8000f820004 */
[----:B------:R-:W-:-:S04]  /*1b230*/  IMAD.WIDE.U32 R2, R3, UR8, RZ ;  /* 0x0000000803027c25 */ /* 0x000fc8000f8e00ff */
[----:B------:R-:W-:Y:S01]  /*1b240*/  IMAD.MOV.U32 R2, RZ, RZ, R5 ;  /* 0x000000ffff027224 */ /* 0x000fe200078e0005 */
[----:B------:R-:W-:Y:S01]  /*1b250*/  IADD3 RZ, P3, R3, R4, RZ ;  /* 0x0000000403ff7210 */ /* 0x000fe20007f7e0ff */
[----:B------:R-:W-:-:S04]  /*1b260*/  IMAD.X R3, RZ, RZ, RZ, P1 ;  /* 0x000000ffff037224 */ /* 0x000fc800008e06ff */
[----:B------:R-:W-:-:S08]  /*1b270*/  IMAD.WIDE.U32.X R2, R13, UR9, R2, P3 ;  /* 0x000000090d027c25 */ /* 0x000fd000098e0402 */
.L_x_555:
[----:B------:R-:W-:Y:S01]  /*1b280*/  ULDC UR7, c[0x0][0x648] ;  /* 0x0001920000077ab9 */ /* 0x000fe20000000800 */
[----:B------:R-:W-:Y:S01]  /*1b290*/  LOP3.LUT R12, R12, UR6, RZ, 0xc0, !PT ;  /* 0x000000060c0c7c12 */ /* 0x000fe2000f8ec0ff */
[----:B------:R-:W-:Y:S01]  /*1b2a0*/  UISETP.NE.AND UP0, UPT, UR45, URZ, UPT ;  /* 0x0000003f2d00728c */ /* 0x000fe2000bf05270 */
[----:B------:R-:W-:Y:S01]  /*1b2b0*/  SHF.R.U64 R3, R2, UR7, R3 ;  /* 0x0000000702037c19 */ /* 0x000fe20008001203 */
[----:B------:R-:W-:Y:S01]  /*1b2c0*/  ULDC UR7, c[0x0][0x638] ;  /* 0x00018e0000077ab9 */ /* 0x000fe20000000800 */
[----:B------:R-:W-:Y:S02]  /*1b2d0*/  LOP3.LUT R4, R10, UR4, RZ, 0xc0, !PT ;  /* 0x000000040a047c12 */ /* 0x000fe4000f8ec0ff */
[C---:B------:R-:W-:Y:S01]  /*1b2e0*/  IADD3 R2, -R3.reuse, RZ, RZ ;  /* 0x000000ff03027210 */ /* 0x040fe20007ffe1ff */
[----:B------:R-:W-:Y:S01]  /*1b2f0*/  IMAD R12, R3, UR5, R12 ;  /* 0x00000005030c7c24 */ /* 0x000fe2000f8e020c */
[----:B------:R-:W-:Y:S02]  /*1b300*/  PLOP3.LUT P1, PT, PT, PT, UP0, 0x40, 0x0 ;  /* 0x000000000000781c */ /* 0x000fe40003f2e808 */
[----:B------:R-:W-:Y:S01]  /*1b310*/  PLOP3.LUT P3, PT, PT, PT, UP0, 0x40, 0x0 ;  /* 0x000000000000781c */ /* 0x000fe20003f6e808 */
[----:B------:R-:W-:Y:S01]  /*1b320*/  IMAD R11, R2, UR7, R11 ;  /* 0x00000007020b7c24 */ /* 0x000fe2000f8e020b */
[----:B------:R-:W-:-:S02]  /*1b330*/  ULDC UR7, c[0x0][0x610] ;  /* 0x0001840000077ab9 */ /* 0x000fc40000000800 */
[----:B------:R-:W-:Y:S01]  /*1b340*/  IMAD R7, R12, UR7, R7 ;  /* 0x000000070c077c24 */ /* 0x000fe2000f8e0207 */
[----:B------:R-:W-:Y:S02]  /*1b350*/  ULDC UR7, c[0x0][0x600] ;  /* 0x0001800000077ab9 */ /* 0x000fe40000000800 */
[----:B------:R-:W-:-:S05]  /*1b360*/  IMAD R4, R11, UR7, R4 ;  /* 0x000000070b047c24 */ /* 0x000fca000f8e0204 */
[----:B------:R-:W-:Y:S02]  /*1b370*/  SEL R2, R4, R7, P1 ;  /* 0x0000000704027207 */ /* 0x000fe40000800000 */
[----:B------:R-:W-:Y:S01]  /*1b380*/  SEL R3, R7, R4, P3 ;  /* 0x0000000407037207 */ /* 0x000fe20001800000 */
[----:B------:R-:W-:-:S07]  /*1b390*/  IMAD.MOV.U32 R4, RZ, RZ, 0x1 ;  /* 0x00000001ff047424 */ /* 0x000fce00078e00ff */
.L_x_553:
[----:B------:R-:W-:Y:S05]  /*1b3a0*/  BSYNC B1 ;  /* 0x0000000000017941 */ /* 0x000fea0003800000 */
.L_x_552:
[----:B------:R-:W-:-:S13]  /*1b3b0*/  LOP3.LUT P1, RZ, R4, 0xff, RZ, 0xc0, !PT ;  /* 0x000000ff04ff7812 */ /* 0x000fda000782c0ff */
[----:B------:R-:W-:Y:S05]  /*1b3c0*/  @P1 BRA `(.L_x_556) ;  /* 0xfffffff400241947 */ /* 0x000fea000383ffff */
[----:B------:R-:W-:Y:S05]  /*1b3d0*/  BSYNC B0 ;  /* 0x0000000000007941 */ /* 0x000fea0003800000 */
.L_x_544:
[----:B------:R-:W-:-:S03]  /*1b3e0*/  UMOV UR7, 0xffffffff ;  /* 0xffffffff00077882 */ /* 0x000fc60000000000 */
[----:B------:R-:W-:Y:S05]  /*1b3f0*/  BRA.DIV UR7, `(.L_x_557) ;  /* 0x0000000207f87947 */ /* 0x000fea000b800000 */
[----:B------:R-:W-:-:S13]  /*1b400*/  ELECT P6, URZ, PT ;  /* 0x00000000003f782f */ /* 0x000fda00038c0000 */
.L_x_570:
[----:B------:R-:W-:Y:S04]  /*1b410*/  BSSY B0, `(.L_x_558) ;  /* 0x0000023000007945 */ /* 0x000fe80003800000 */
[----:B------:R-:W-:Y:S05]  /*1b420*/  @!P6 BRA `(.L_x_559) ;  /* 0x000000000084e947 */ /* 0x000fea0003800000 */
[----:B------:R-:W-:-:S04]  /*1b430*/  ULOP3.LUT UR7, UR40, 0x2, URZ, 0xfc, !UPT ;  /* 0x0000000228077892 */ /* 0x000fc8000f8efc3f */
[----:B------:R-:W-:-:S06]  /*1b440*/  UISETP.NE.AND UP0, UPT, UR7, 0x3, UPT ;  /* 0x000000030700788c */ /* 0x000fcc000bf05270 */
[----:B------:R-:W-:-:S13]  /*1b450*/  PLOP3.LUT P0, PT, PT, PT, UP0, 0x80, 0x0 ;  /* 0x000000000000781c */ /* 0x000fda0003f0f008 */
[----:B------:R-:W-:Y:S05]  /*1b460*/  @!P0 BRA `(.L_x_560) ;  /* 0x0000000000048947 */ /* 0x000fea0003800000 */
[----:B------:R-:W-:Y:S01]  /*1b470*/  BPT.TRAP 0x1 ;  /* 0x000000040000795c */ /* 0x000fe20000300000 */
.L_x_560:
[----:B------:R-:W0:Y:S01]  /*1b480*/  S2R R3, SR_CgaCtaId ;  /* 0x0000000000037919 */ /* 0x000e220000008800 */
[----:B------:R-:W-:-:S04]  /*1b490*/  MOV R2, 0x400 ;  /* 0x0000040000027802 */ /* 0x000fc80000000f00 */
[----:B0-----:R-:W-:Y:S02]  /*1b4a0*/  LEA R3, R3, R2, 0x18 ;  /* 0x0000000203037211 */ /* 0x001fe400078ec0ff */
[----:B------:R-:W-:-:S03]  /*1b4b0*/  SHF.L.U32 R2, R0, 0x1f, RZ ;  /* 0x0000001f00027819 */ /* 0x000fc600000006ff */
[----:B------:R-:W-:-:S04]  /*1b4c0*/  VIADD R3, R3, 0x18 ;  /* 0x0000001803037836 */ /* 0x000fc80000000000 */
[----:B------:R-:W-:-:S04]  /*1b4d0*/  IMAD R5, R6, 0x8, R3 ;  /* 0x0000000806057824 */ /* 0x000fc800078e0203 */
[----:B------:R-:W0:Y:S02]  /*1b4e0*/  SYNCS.PHASECHK.TRANS64.TRYWAIT P0, [R5+URZ], R2 ;  /* 0x00000002050075a7 */ /* 0x000e24000800017f */
[----:B0-----:R-:W-:Y:S05]  /*1b4f0*/  @!P0 BRA `(.L_x_561) ;  /* 0x0000000000d88947 */ /* 0x001fea0003800000 */
.L_x_571:
[----:B------:R-:W-:-:S04]  /*1b500*/  IADD3 R6, R6, 0x1, RZ ;  /* 0x0000000106067810 */ /* 0x000fc80007ffe0ff */
[----:B------:R-:W-:-:S04]  /*1b510*/  ISETP.NE.AND P0, PT, R6, 0x3, PT ;  /* 0x000000030600780c */ /* 0x000fc80003f05270 */
[----:B0-----:R-:W-:Y:S02]  /*1b520*/  SEL R5, RZ, 0x1, P0 ;  /* 0x00000001ff057807 */ /* 0x001fe40000000000 */
[----:B------:R-:W-:Y:S02]  /*1b530*/  SEL R6, R6, RZ, P0 ;  /* 0x000000ff06067207 */ /* 0x000fe40000000000 */
[----:B------:R-:W-:-:S03]  /*1b540*/  LOP3.LUT R5, R0, R5, RZ, 0x3c, !PT ;  /* 0x0000000500057212 */ /* 0x000fc600078e3cff */
[----:B------:R-:W-:Y:S01]  /*1b550*/  IMAD R7, R6, 0x8, R3 ;  /* 0x0000000806077824 */ /* 0x000fe200078e0203 */
[----:B------:R-:W-:-:S04]  /*1b560*/  SHF.L.U32 R0, R5, 0x1f, RZ ;  /* 0x0000001f05007819 */ /* 0x000fc800000006ff */
[----:B------:R-:W0:Y:S02]  /*1b570*/  SYNCS.PHASECHK.TRANS64.TRYWAIT P0, [R7+URZ], R0 ;  /* 0x00000000070075a7 */ /* 0x000e24000800017f */
[----:B0-----:R-:W-:Y:S05]  /*1b580*/  @!P0 BRA `(.L_x_562) ;  /* 0x0000000000c88947 */ /* 0x001fea0003800000 */
.L_x_572:
[----:B0-----:R-:W-:-:S05]  /*1b590*/  VIADD R0, R6, 0x1 ;  /* 0x0000000106007836 */ /* 0x001fca0000000000 */
[----:B------:R-:W-:-:S04]  /*1b5a0*/  ISETP.NE.AND P0, PT, R0, 0x3, PT ;  /* 0x000000030000780c */ /* 0x000fc80003f05270 */
[----:B------:R-:W-:Y:S02]  /*1b5b0*/  SEL R2, RZ, 0x1, P0 ;  /* 0x00000001ff027807 */ /* 0x000fe40000000000 */
[----:B------:R-:W-:Y:S02]  /*1b5c0*/  SEL R0, R0, RZ, P0 ;  /* 0x000000ff00007207 */ /* 0x000fe40000000000 */
[----:B------:R-:W-:-:S03]  /*1b5d0*/  LOP3.LUT R2, R5, R2, RZ, 0x3c, !PT ;  /* 0x0000000205027212 */ /* 0x000fc600078e3cff */
[----:B------:R-:W-:Y:S01]  /*1b5e0*/  IMAD R3, R0, 0x8, R3 ;  /* 0x0000000800037824 */ /* 0x000fe200078e0203 */
[----:B------:R-:W-:-:S07]  /*1b5f0*/  SHF.L.U32 R0, R2, 0x1f, RZ ;  /* 0x0000001f02007819 */ /* 0x000fce00000006ff */
.L_x_563:
[----:B0-----:R0:W1:Y:S02]  /*1b600*/  SYNCS.PHASECHK.TRANS64.TRYWAIT P0, [R3+URZ], R0 ;  /* 0x00000000030075a7 */ /* 0x001064000800017f */
[----:B-1----:R-:W-:Y:S05]  /*1b610*/  @!P0 NANOSLEEP.SYNCS 0x989680 ;  /* 0x009896800000895d */ /* 0x002fea0003900000 */
[----:B------:R-:W1:Y:S02]  /*1b620*/  @!P0 SYNCS.PHASECHK.TRANS64 P0, [R3+URZ], R0 ;  /* 0x00000000030085a7 */ /* 0x000e64000800007f */
[----:B-1----:R-:W-:Y:S05]  /*1b630*/  @!P0 BRA `(.L_x_563) ;  /* 0xfffffffc00f08947 */ /* 0x002fea000383ffff */
.L_x_559:
[----:B------:R-:W-:Y:S05]  /*1b640*/  BSYNC B0 ;  /* 0x0000000000007941 */ /* 0x000fea0003800000 */
.L_x_558:
[----:B------:R-:W-:Y:S05]  /*1b650*/  EXIT ;  /* 0x000000000000794d */ /* 0x000fea0003800000 */
.L_x_17:
[----:B-1----:R1:W4:Y:S02]  /*1b660*/  SYNCS.PHASECHK.TRANS64.TRYWAIT P1, [R3+URZ], R0 ;  /* 0x00000000030075a7 */ /* 0x002324000802017f */
[----:B----4-:R-:W-:Y:S05]  /*1b670*/  @!P1 NANOSLEEP.SYNCS 0x989680 ;  /* 0x009896800000995d */ /* 0x010fea0003900000 */
[----:B------:R-:W4:Y:S02]  /*1b680*/  @!P1 SYNCS.PHASECHK.TRANS64 P1, [R3+URZ], R0 ;  /* 0x00000000030095a7 */ /* 0x000f24000802007f */
[----:B----4-:R-:W-:Y:S05]  /*1b690*/  @!P1 BRA `(.L_x_17) ;  /* 0xfffffffc00f09947 */ /* 0x010fea000383ffff */
[----:B------:R-:W-:Y:S05]  /*1b6a0*/  BRA `(.L_x_16) ;  /* 0xfffffe5c00547947 */ /* 0x000fea000383ffff */
.L_x_22:
[----:B-1----:R-:W-:-:S04]  /*1b6b0*/  MOV R5, UR8 ;  /* 0x0000000800057c02 */ /* 0x002fc80008000f00 */
[----:B------:R1:W2:Y:S03]  /*1b6c0*/  SYNCS.PHASECHK.TRANS64.TRYWAIT P1, [R5+URZ], R4 ;  /* 0x00000004050075a7 */ /* 0x0002a6000802017f */
[----:B--2---:R-:W-:Y:S05]  /*1b6d0*/  @!P1 NANOSLEEP.SYNCS 0x989680 ;  /* 0x009896800000995d */ /* 0x004fea0003900000 */
[----:B------:R-:W2:Y:S02]  /*1b6e0*/  @!P1 SYNCS.PHASECHK.TRANS64 P1, [R5+URZ], R4 ;  /* 0x00000004050095a7 */ /* 0x000ea4000802007f */
[----:B--2---:R-:W-:Y:S05]  /*1b6f0*/  @!P1 BRA `(.L_x_22) ;  /* 0xfffffffc00ec9947 */ /* 0x004fea000383ffff */
[----:B------:R-:W-:Y:S05]  /*1b700*/  BRA `(.L_x_21) ;  /* 0xfffffe9000cc7947 */ /* 0x000fea000383ffff */
.L_x_545:
[----:B------:R-:W-:Y:S01]  /*1b710*/  BSSY B1, `(.L_x_564) ;  /* 0x0000006000017945 */ /* 0x000fe20003800000 */
[----:B------:R-:W-:-:S07]  /*1b720*/  IMAD.MOV.U32 R15, RZ, RZ, -0x1 ;  /* 0xffffffffff0f7424 */ /* 0x000fce00078e00ff */
[----:B------:R-:W-:Y:S05]  /*1b730*/  WARPSYNC.COLLECTIVE R15, `(.L_x_565) ;  /* 0x000000000f0c7348 */ /* 0x000fea0003c00000 */
[----:B------:R-:W-:Y:S02]  /*1b740*/  ELECT P6, UR62, PT ;  /* 0x00000000003e782f */ /* 0x000fe400038c0000 */
[----:B------:R-:W-:Y:S01]  /*1b750*/  MOV R14, UR62 ;  /* 0x0000003e000e7c02 */ /* 0x000fe20008000f00 */
[----:B------:R-:W-:Y:S10]  /*1b760*/  ENDCOLLECTIVE ;  /* 0x000000000000791b */ /* 0x000ff40003800000 */
.L_x_565:
[----:B------:R-:W-:Y:S05]  /*1b770*/  BSYNC B1 ;  /* 0x0000000000017941 */ /* 0x000fea0003800000 */
.L_x_564:
[----:B------:R-:W-:Y:S05]  /*1b780*/  BRA `(.L_x_566) ;  /* 0xfffffff000407947 */ /* 0x000fea000383ffff */
.L_x_548:
[----:B0-----:R0:W1:Y:S02]  /*1b790*/  SYNCS.PHASECHK.TRANS64.TRYWAIT P1, [R10+URZ+0x18], R5 ;  /* 0x000018050a0075a7 */ /* 0x001064000802017f */
[----:B-1----:R-:W-:Y:S05]  /*1b7a0*/  @!P1 NANOSLEEP.SYNCS 0x989680 ;  /* 0x009896800000995d */ /* 0x002fea0003900000 */
[----:B------:R-:W1:Y:S02]  /*1b7b0*/  @!P1 SYNCS.PHASECHK.TRANS64 P1, [R10+URZ+0x18], R5 ;  /* 0x000018050a0095a7 */ /* 0x000e64000802007f */
[----:B-1----:R-:W-:Y:S05]  /*1b7c0*/  @!P1 BRA `(.L_x_548) ;  /* 0xfffffffc00f09947 */ /* 0x002fea000383ffff */
[----:B------:R-:W-:Y:S05]  /*1b7d0*/  BRA `(.L_x_567) ;  /* 0xfffffff000747947 */ /* 0x000fea000383ffff */
.L_x_557:
[----:B------:R-:W-:Y:S01]  /*1b7e0*/  BSSY B0, `(.L_x_568) ;  /* 0x0000006000007945 */ /* 0x000fe20003800000 */
[----:B------:R-:W-:-:S07]  /*1b7f0*/  IMAD.MOV.U32 R15, RZ, RZ, -0x1 ;  /* 0xffffffffff0f7424 */ /* 0x000fce00078e00ff */
[----:B------:R-:W-:Y:S05]  /*1b800*/  WARPSYNC.COLLECTIVE R15, `(.L_x_569) ;  /* 0x000000000f0c7348 */ /* 0x000fea0003c00000 */
[----:B------:R-:W-:Y:S02]  /*1b810*/  ELECT P6, UR62, PT ;  /* 0x00000000003e782f */ /* 0x000fe400038c0000 */
[----:B------:R-:W-:Y:S01]  /*1b820*/  MOV R14, UR62 ;  /* 0x0000003e000e7c02 */ /* 0x000fe20008000f00 */
[----:B------:R-:W-:Y:S10]  /*1b830*/  ENDCOLLECTIVE ;  /* 0x000000000000791b */ /* 0x000ff40003800000 */
.L_x_569:
[----:B------:R-:W-:Y:S05]  /*1b840*/  BSYNC B0 ;  /* 0x0000000000007941 */ /* 0x000fea0003800000 */
.L_x_568:
[----:B------:R-:W-:Y:S05]  /*1b850*/  BRA `(.L_x_570) ;  /* 0xfffffff800ec7947 */ /* 0x000fea000383ffff */
.L_x_561:
[----:B0-----:R0:W1:Y:S02]  /*1b860*/  SYNCS.PHASECHK.TRANS64.TRYWAIT P0, [R5+URZ], R2 ;  /* 0x00000002050075a7 */ /* 0x001064000800017f */
[----:B-1----:R-:W-:Y:S05]  /*1b870*/  @!P0 NANOSLEEP.SYNCS 0x989680 ;  /* 0x009896800000895d */ /* 0x002fea0003900000 */
[----:B------:R-:W1:Y:S02]  /*1b880*/  @!P0 SYNCS.PHASECHK.TRANS64 P0, [R5+URZ], R2 ;  /* 0x00000002050085a7 */ /* 0x000e64000800007f */
[----:B-1----:R-:W-:Y:S05]  /*1b890*/  @!P0 BRA `(.L_x_561) ;  /* 0xfffffffc00f08947 */ /* 0x002fea000383ffff */
[----:B------:R-:W-:Y:S05]  /*1b8a0*/  BRA `(.L_x_571) ;  /* 0xfffffffc00147947 */ /* 0x000fea000383ffff */
.L_x_562:
[----:B0-----:R0:W1:Y:S02]  /*1b8b0*/  SYNCS.PHASECHK.TRANS64.TRYWAIT P0, [R7+URZ], R0 ;  /* 0x00000000070075a7 */ /* 0x001064000800017f */
[----:B-1----:R-:W-:Y:S05]  /*1b8c0*/  @!P0 NANOSLEEP.SYNCS 0x989680 ;  /* 0x009896800000895d */ /* 0x002fea0003900000 */
[----:B------:R-:W1:Y:S02]  /*1b8d0*/  @!P0 SYNCS.PHASECHK.TRANS64 P0, [R7+URZ], R0 ;  /* 0x00000000070085a7 */ /* 0x000e64000800007f */
[----:B-1----:R-:W-:Y:S05]  /*1b8e0*/  @!P0 BRA `(.L_x_562) ;  /* 0xfffffffc00f08947 */ /* 0x002fea000383ffff */
[----:B------:R-:W-:Y:S05]  /*1b8f0*/  BRA `(.L_x_572) ;  /* 0xfffffffc00247947 */ /* 0x000fea000383ffff */
.L_x_573:
[----:B------:R-:W-:-:S00]  /*1b900*/  BRA `(.L_x_573) ;  /* 0xfffffffc00fc7947 */ /* 0x000fc0000383ffff */
[----:B------:R-:W-:-:S00]  /*1b910*/  NOP ;  /* 0x0000000000007918 */ /* 0x000fc00000000000 */
        /* <DEDUP_REMOVED lines=14> */
.L_x_574:


//--------------------- .nv.global.init           --------------------------
	.section	.nv.global.init,"aw",@progbits
.nv.global.init:
	.type		$str$22,@object
	.size		$str$22,($str$23 - $str$22)
$str$22:
        /*0000*/ 	.byte	0x6b, 0x5f, 0x74, 0x69, 0x6c, 0x65, 0x5f, 0x63, 0x6f, 0x75, 0x6e, 0x74, 0x20, 0x3e, 0x3d, 0x20
        /*0010*/ 	.byte	0x31, 0x00
	.type		$str$23,@object
	.size		$str$23,(__unnamed_1 - $str$23)
$str$23:
        /*0012*/ 	.byte	0x2f, 0x74, 0x6d, 0x70, 0x2f, 0x63, 0x75, 0x74, 0x6c, 0x61, 0x73, 0x73, 0x5f, 0x73, 0x77, 0x65
        /*0022*/ 	.byte	0x65, 0x70, 0x5f, 0x73, 0x72, 0x63, 0x2f, 0x69, 0x6e, 0x63, 0x6c, 0x75, 0x64, 0x65, 0x2f, 0x63
        /*0032*/ 	.byte	0x75, 0x74, 0x6c, 0x61, 0x73, 0x73, 0x2f, 0x67, 0x65, 0x6d, 0x6d, 0x2f, 0x63, 0x6f, 0x6c, 0x6c
        /*0042*/ 	.byte	0x65, 0x63, 0x74, 0x69, 0x76, 0x65, 0x2f, 0x73, 0x6d, 0x39, 0x30, 0x5f, 0x6d, 0x6d, 0x61, 0x5f
        /*0052*/ 	.byte	0x74, 0x6d, 0x61, 0x5f, 0x67, 0x6d, 0x6d, 0x61, 0x5f, 0x73, 0x73, 0x5f, 0x77, 0x61, 0x72, 0x70
        /*0062*/ 	.byte	0x73, 0x70, 0x65, 0x63, 0x69, 0x61, 0x6c, 0x69, 0x7a, 0x65, 0x64, 0x2e, 0x68, 0x70, 0x70, 0x00
	.type		__unnamed_1,@object
	.size		__unnamed_1,(.L_0 - __unnamed_1)
__unnamed_1:
        /* <DEDUP_REMOVED lines=181> */
        /*0bc2*/ 	.byte	0x65, 0x6e, 0x74, 0x69, 0x74, 0x79, 0x5d, 0x00
.L_0:


//--------------------- .nv.shared._ZN7cutlass13device_kernelINS_4gemm6kernel13GemmUniversalIN4cute5tupleIJiiiiEEENS1_10collective13CollectiveMmaINS1_34MainloopSm90TmaGmmaWarpSpecializedILi3ENS5_IJNS4_1CILi1EEESB_SB_EEENS1_35KernelTmaWarpSpecializedCooperativeEEENS5_IJNSA_ILi256EEESF_NSA_ILi64EEEEEENS_10bfloat16_tENS5_IJlSB_lEEESI_SJ_NS4_8TiledMMAINS4_8MMA_AtomIJNS4_4SM904GMMA28MMA_64x256x16_F32BF16BF16_SSILNSN_5MajorE0ELSP_0ELNSN_7ScaleInE1ELSQ_1EEEEEENS4_6LayoutINS5_IJNSA_ILi2EEESB_SB_EEENS5_IJSB_NSA_ILi0EEESW_EEEEENS5_IJNS4_10UnderscoreESZ_SZ_EEEEENS4_13SM90_TMA_LOADENS4_14ComposedLayoutINS4_7SwizzleILi3ELi4ELi3EEENS4_18smem_ptr_flag_bitsILi16EEENST_INS5_IJNSA_ILi8EEESG_EEENS5_IJSG_SB_EEEEEEEvNS4_8identityES12_S1C_vS1D_EENS_8epilogue10collective6detail29Sm90TmaWarpSpecializedAdapterINS1G_15DefaultEpilogueISI_SJ_SJ_NS1F_6thread17LinearCombinationISI_Li1EffLNS1K_9ScaleType4KindE0ELNS_15FloatRoundStyleE2ESI_EENS1_15EpilogueDefaultEEEEEvvEEEEvNT_6ParamsE --------------------------
	.section	.nv.shared._ZN7cutlass13device_kernelINS_4gemm6kernel13GemmUniversalIN4cute5tupleIJiiiiEEENS1_10collective13CollectiveMmaINS1_34MainloopSm90TmaGmmaWarpSpecializedILi3ENS5_IJNS4_1CILi1EEESB_SB_EEENS1_35KernelTmaWarpSpecializedCooperativeEEENS5_IJNSA_ILi256EEESF_NSA_ILi64EEEEEENS_10bfloat16_tENS5_IJlSB_lEEESI_SJ_NS4_8TiledMMAINS4_8MMA_AtomIJNS4_4SM904GMMA28MMA_64x256x16_F32BF16BF16_SSILNSN_5MajorE0ELSP_0ELNSN_7ScaleInE1ELSQ_1EEEEEENS4_6LayoutINS5_IJNSA_ILi2EEESB_SB_EEENS5_IJSB_NSA_ILi0EEESW_EEEEENS5_IJNS4_10UnderscoreESZ_SZ_EEEEENS4_13SM90_TMA_LOADENS4_14ComposedLayoutINS4_7SwizzleILi3ELi4ELi3EEENS4_18smem_ptr_flag_bitsILi16EEENST_INS5_IJNSA_ILi8EEESG_EEENS5_IJSG_SB_EEEEEEEvNS4_8identityES12_S1C_vS1D_EENS_8epilogue10collective6detail29Sm90TmaWarpSpecializedAdapterINS1G_15DefaultEpilogueISI_SJ_SJ_NS1F_6thread17LinearCombinationISI_Li1EffLNS1K_9ScaleType4KindE0ELNS_15FloatRoundStyleE2ESI_EENS1_15EpilogueDefaultEEEEEvvEEEEvNT_6ParamsE,"aw",@nobits
	.sectionflags	@""
	.align	16
	.zero		1024


//--------------------- .nv.shared.reserved.0     --------------------------
	.section	.nv.shared.reserved.0,"aw",@nobits
	.weak		__nv_reservedSMEM_offset_0_alias
	.size		__nv_reservedSMEM_offset_0_alias, 0, 0
	.other		__nv_reservedSMEM_offset_0_alias,@"STO_CUDA_RESERVED_SHARED STV_DEFAULT"
__nv_reservedSMEM_offset_0_alias:
	.zero		0


//--------------------- .nv.global                --------------------------
	.section	.nv.global,"aw",@nobits
.nv.global:
	.type		_ZN40_INTERNAL_54acd6aa_4_k_cu_a07cc4dd_191784cute1_E,@object
	.size		_ZN40_INTERNAL_54acd6aa_4_k_cu_a07cc4dd_191784cute1_E,(_ZN40_INTERNAL_54acd6aa_4_k_cu_a07cc4dd_191784cuda3std3__45__cpo6cbeginE - _ZN40_INTERNAL_54acd6aa_4_k_cu_a07cc4dd_191784cute1_E)
_ZN40_INTERNAL_54acd6aa_4_k_cu_a07cc4dd_191784cute1_E:
	.zero		1
	.type		_ZN40_INTERNAL_54acd6aa_4_k_cu_a07cc4dd_191784cuda3std3__45__cpo6cbeginE,@object
	.size		_ZN40_INTERNAL_54acd6aa_4_k_cu_a07cc4dd_191784cuda3std3__45__cpo6cbeginE,(_ZN40_INTERNAL_54acd6aa_4_k_cu_a07cc4dd_191784cuda3std3__48in_placeE - _ZN40_INTERNAL_54acd6aa_4_k_cu_a07cc4dd_191784cuda3std3__45__cpo6cbeginE)
_ZN40_INTERNAL_54acd6aa_4_k_cu_a07cc4dd_191784cuda3std3__45__cpo6cbeginE:
	.zero		1
	.type		_ZN40_INTERNAL_54acd6aa_4_k_cu_a07cc4dd_191784cuda3std3__48in_placeE,@object
	.size		_ZN40_INTERNAL_54acd6aa_4_k_cu_a07cc4dd_191784cuda3std3__48in_placeE,(_ZN40_INTERNAL_54acd6aa_4_k_cu_a07cc4dd_191784cuda3std6ranges3__45__cpo9iter_moveE - _ZN40_INTERNAL_54acd6aa_4_k_cu_a07cc4dd_191784cuda3std3__48in_placeE)
_ZN40_INTERNAL_54acd6aa_4_k_cu_a07cc4dd_191784cuda3std3__48in_placeE:
	.zero		1
	.type		_ZN40_INTERNAL_54acd6aa_4_k_cu_a07cc4dd_191784cuda3std6ranges3__45__cpo9iter_moveE,@object
	.size		_ZN40_INTERNAL_54acd6aa_4_k_cu_a07cc4dd_191784cuda3std6ranges3__45__cpo9iter_moveE,(_ZN40_INTERNAL_54acd6aa_4_k_cu_a07cc4dd_191784cuda3std3__45__cpo5beginE - _ZN40_INTERNAL_54acd6aa_4_k_cu_a07cc4dd_191784cuda3std6ranges3__45__cpo9iter_moveE)
_ZN40_INTERNAL_54acd6aa_4_k_cu_a07cc4dd_191784cuda3std6ranges3__45__cpo9iter_moveE:
	.zero		1
	.type		_ZN40_INTERNAL_54acd6aa_4_k_cu_a07cc4dd_191784cuda3std3__45__cpo5beginE,@object
	.size		_ZN40_INTERNAL_54acd6aa_4_k_cu_a07cc4dd_191784cuda3std3__45__cpo5beginE,(_ZN40_INTERNAL_54acd6aa_4_k_cu_a07cc4dd_191784cuda3std3__442_GLOBAL__N__54acd6aa_4_k_cu_a07cc4dd_191786ignoreE - _ZN40_INTERNAL_54acd6aa_4_k_cu_a07cc4dd_191784cuda3std3__45__cpo5beginE)
_ZN40_INTERNAL_54acd6aa_4_k_cu_a07cc4dd_191784cuda3std3__45__cpo5beginE:
	.zero		1
	.type		_ZN40_INTERNAL_54acd6aa_4_k_cu_a07cc4dd_191784cuda3std3__442_GLOBAL__N__54acd6aa_4_k_cu_a07cc4dd_191786ignoreE,@object
	.size		_ZN40_INTERNAL_54acd6aa_4_k_cu_a07cc4dd_191784cuda3std3__442_GLOBAL__N__54acd6aa_4_k_cu_a07cc4dd_191786ignoreE,(_ZN40_INTERNAL_54acd6aa_4_k_cu_a07cc4dd_191784cute7productE - _ZN40_INTERNAL_54acd6aa_4_k_cu_a07cc4dd_191784cuda3std3__442_GLOBAL__N__54acd6aa_4_k_cu_a07cc4dd_191786ignoreE)
_ZN40_INTERNAL_54acd6aa_4_k_cu_a07cc4dd_191784cuda3std3__442_GLOBAL__N__54acd6aa_4_k_cu_a07cc4dd_191786ignoreE:
	.zero		1
	.type		_ZN40_INTERNAL_54acd6aa_4_k_cu_a07cc4dd_191784cute7productE,@object
	.size		_ZN40_INTERNAL_54acd6aa_4_k_cu_a07cc4dd_191784cute7productE,(_ZN40_INTERNAL_54acd6aa_4_k_cu_a07cc4dd_191784cuda3std3__45__cpo3endE - _ZN40_INTERNAL_54acd6aa_4_k_cu_a07cc4dd_191784cute7productE)
_ZN40_INTERNAL_54acd6aa_4_k_cu_a07cc4dd_191784cute7productE:
	.zero		1
	.type		_ZN40_INTERNAL_54acd6aa_4_k_cu_a07cc4dd_191784cuda3std3__45__cpo3endE,@object
	.size		_ZN40_INTERNAL_54acd6aa_4_k_cu_a07cc4dd_191784cuda3std3__45__cpo3endE,(_ZN40_INTERNAL_54acd6aa_4_k_cu_a07cc4dd_191784cuda3std3__419piecewise_constructE - _ZN40_INTERNAL_54acd6aa_4_k_cu_a07cc4dd_191784cuda3std3__45__cpo3endE)
_ZN40_INTERNAL_54acd6aa_4_k_cu_a07cc4dd_191784cuda3std3__45__cpo3endE:
	.zero		1
	.type		_ZN40_INTERNAL_54acd6aa_4_k_cu_a07cc4dd_191784cuda3std3__419piecewise_constructE,@object
	.size		_ZN40_INTERNAL_54acd6aa_4_k_cu_a07cc4dd_191784cuda3std3__419piecewise_constructE,(_ZN40_INTERNAL_54acd6aa_4_k_cu_a07cc4dd_191784cuda3std3__45__cpo4cendE - _ZN40_INTERNAL_54acd6aa_4_k_cu_a07cc4dd_191784cuda3std3__419piecewise_constructE)
_ZN40_INTERNAL_54acd6aa_4_k_cu_a07cc4dd_191784cuda3std3__419piecewise_constructE:
	.zero		1
	.type		_ZN40_INTERNAL_54acd6aa_4_k_cu_a07cc4dd_191784cuda3std3__45__cpo4cendE,@object
	.size		_ZN40_INTERNAL_54acd6aa_4_k_cu_a07cc4dd_191784cuda3std3__45__cpo4cendE,(_ZN40_INTERNAL_54acd6aa_4_k_cu_a07cc4dd_191784cuda3std6ranges3__45__cpo4swapE - _ZN40_INTERNAL_54acd6aa_4_k_cu_a07cc4dd_191784cuda3std3__45__cpo4cendE)
_ZN40_INTERNAL_54acd6aa_4_k_cu_a07cc4dd_191784cuda3std3__45__cpo4cendE:
	.zero		1
	.type		_ZN40_INTERNAL_54acd6aa_4_k_cu_a07cc4dd_191784cuda3std6ranges3__45__cpo4swapE,@object
	.size		_ZN40_INTERNAL_54acd6aa_4_k_cu_a07cc4dd_191784cuda3std6ranges3__45__cpo4swapE,(.L_8 - _ZN40_INTERNAL_54acd6aa_4_k_cu_a07cc4dd_191784cuda3std6ranges3__45__cpo4swapE)
_ZN40_INTERNAL_54acd6aa_4_k_cu_a07cc4dd_191784cuda3std6ranges3__45__cpo4swapE:
	.zero		1
.L_8:


//--------------------- .nv.constant0._ZN7cutlass13device_kernelINS_4gemm6kernel13GemmUniversalIN4cute5tupleIJiiiiEEENS1_10collective13CollectiveMmaINS1_34MainloopSm90TmaGmmaWarpSpecializedILi3ENS5_IJNS4_1CILi1EEESB_SB_EEENS1_35KernelTmaWarpSpecializedCooperativeEEENS5_IJNSA_ILi256EEESF_NSA_ILi64EEEEEENS_10bfloat16_tENS5_IJlSB_lEEESI_SJ_NS4_8TiledMMAINS4_8MMA_AtomIJNS4_4SM904GMMA28MMA_64x256x16_F32BF16BF16_SSILNSN_5MajorE0ELSP_0ELNSN_7ScaleInE1ELSQ_1EEEEEENS4_6LayoutINS5_IJNSA_ILi2EEESB_SB_EEENS5_IJSB_NSA_ILi0EEESW_EEEEENS5_IJNS4_10UnderscoreESZ_SZ_EEEEENS4_13SM90_TMA_LOADENS4_14ComposedLayoutINS4_7SwizzleILi3ELi4ELi3EEENS4_18smem_ptr_flag_bitsILi16EEENST_INS5_IJNSA_ILi8EEESG_EEENS5_IJSG_SB_EEEEEEEvNS4_8identityES12_S1C_vS1D_EENS_8epilogue10collective6detail29Sm90TmaWarpSpecializedAdapterINS1G_15DefaultEpilogueISI_SJ_SJ_NS1F_6thread17LinearCombinationISI_Li1EffLNS1K_9ScaleType4KindE0ELNS_15FloatRoundStyleE2ESI_EENS1_15EpilogueDefaultEEEEEvvEEEEvNT_6ParamsE --------------------------
	.section	.nv.constant0._ZN7cutlass13device_kernelINS_4gemm6kernel13GemmUniversalIN4cute5tupleIJiiiiEEENS1_10collective13CollectiveMmaINS1_34MainloopSm90TmaGmmaWarpSpecializedILi3ENS5_IJNS4_1CILi1EEESB_SB_EEENS1_35KernelTmaWarpSpecializedCooperativeEEENS5_IJNSA_ILi256EEESF_NSA_ILi64EEEEEENS_10bfloat16_tENS5_IJlSB_lEEESI_SJ_NS4_8TiledMMAINS4_8MMA_AtomIJNS4_4SM904GMMA28MMA_64x256x16_F32BF16BF16_SSILNSN_5MajorE0ELSP_0ELNSN_7ScaleInE1ELSQ_1EEEEEENS4_6LayoutINS5_IJNSA_ILi2EEESB_SB_EEENS5_IJSB_NSA_ILi0EEESW_EEEEENS5_IJNS4_10UnderscoreESZ_SZ_EEEEENS4_13SM90_TMA_LOADENS4_14ComposedLayoutINS4_7SwizzleILi3ELi4ELi3EEENS4_18smem_ptr_flag_bitsILi16EEENST_INS5_IJNSA_ILi8EEESG_EEENS5_IJSG_SB_EEEEEEEvNS4_8identityES12_S1C_vS1D_EENS_8epilogue10collective6detail29Sm90TmaWarpSpecializedAdapterINS1G_15DefaultEpilogueISI_SJ_SJ_NS1F_6thread17LinearCombinationISI_Li1EffLNS1K_9ScaleType4KindE0ELNS_15FloatRoundStyleE2ESI_EENS1_15EpilogueDefaultEEEEEvvEEEEvNT_6ParamsE,"a",@progbits
	.sectionflags	@""
	.align	4
.nv.constant0._ZN7cutlass13device_kernelINS_4gemm6kernel13GemmUniversalIN4cute5tupleIJiiiiEEENS1_10collective13CollectiveMmaINS1_34MainloopSm90TmaGmmaWarpSpecializedILi3ENS5_IJNS4_1CILi1EEESB_SB_EEENS1_35KernelTmaWarpSpecializedCooperativeEEENS5_IJNSA_ILi256EEESF_NSA_ILi64EEEEEENS_10bfloat16_tENS5_IJlSB_lEEESI_SJ_NS4_8TiledMMAINS4_8MMA_AtomIJNS4_4SM904GMMA28MMA_64x256x16_F32BF16BF16_SSILNSN_5MajorE0ELSP_0ELNSN_7ScaleInE1ELSQ_1EEEEEENS4_6LayoutINS5_IJNSA_ILi2EEESB_SB_EEENS5_IJSB_NSA_ILi0EEESW_EEEEENS5_IJNS4_10UnderscoreESZ_SZ_EEEEENS4_13SM90_TMA_LOADENS4_14ComposedLayoutINS4_7SwizzleILi3ELi4ELi3EEENS4_18smem_ptr_flag_bitsILi16EEENST_INS5_IJNSA_ILi8EEESG_EEENS5_IJSG_SB_EEEEEEEvNS4_8identityES12_S1C_vS1D_EENS_8epilogue10collective6detail29Sm90TmaWarpSpecializedAdapterINS1G_15DefaultEpilogueISI_SJ_SJ_NS1F_6thread17LinearCombinationISI_Li1EffLNS1K_9ScaleType4KindE0ELNS_15FloatRoundStyleE2ESI_EENS1_15EpilogueDefaultEEEEEvvEEEEvNT_6ParamsE:
	.zero		1664


//--------------------- SYMBOLS --------------------------

	.type		.nv.reservedSmem.offset0,@object
	.size		.nv.reservedSmem.offset0,0x4
	.type		__assertfail,@function
